	.target	sm_100a

	.elftype	@"ET_EXEC"


//--------------------- .note.nv.tkinfo           --------------------------
	.section	.note.nv.tkinfo,"",@"SHT_NOTE"
	.sectionflags	@"SHF_NOTE_NV_TKINFO"
	.tkinfo
        /*0018*/ 	.word	0x00000002
        /*0030*/ 	.string	""
        /*0030*/ 	.string	"ptxas"
        /*0030*/ 	.string	"Cuda compilation tools, release 13.0, V13.0.88"
        /*0030*/ 	.string	"Build cuda_13.0.r13.0/compiler.36424714_0"
        /*0030*/ 	.string	"-arch sm_100a -m 64 "



//--------------------- .note.nv.cuinfo           --------------------------
	.section	.note.nv.cuinfo,"",@"SHT_NOTE"
	.sectionflags	@"SHF_NOTE_NV_CUINFO"
        /*0018*/ 	.short	0x0002
        /*001a*/ 	.short	0x0064
        /*001c*/ 	.short	0x0082
	.zero		2


//--------------------- .nv.info                  --------------------------
	.section	.nv.info,"",@"SHT_CUDA_INFO"
	.align	4


	//----- nvinfo : EIATTR_REGCOUNT
	.align		4
        /*0000*/ 	.byte	0x04, 0x2f
        /*0002*/ 	.short	(.L_20 - .L_19)
	.align		4
.L_19:
        /*0004*/ 	.word	index@(_ZN7cutlass13device_kernelINS_4gemm6kernel13GemmUniversalIN4cute5tupleIJiiiiEEENS1_10collective13CollectiveMmaINS1_35MainloopSm100TmaUmmaWarpSpecializedILi20ELi2ELi4ENS5_IJNS4_1CILi2EEENSA_ILi1EEESC_EEEEENS5_IJNSA_ILi128EEENSA_ILi192EEENSA_ILi64EEEEEENS_12float_e4m3_tENS5_IJlSC_lEEESJ_SK_NS4_8TiledMMAINS4_8MMA_AtomIJNS4_10MMA_TraitsINS4_25SM100_MMA_F8F6F4_2x1SM_SSEJSJ_SJ_fSF_SG_NS4_17integral_constantINS4_4UMMA5MajorELSR_0EEESS_NSP_INSQ_7ScaleInELST_0EEESU_EEEEEENS4_6LayoutINS5_IJSC_SC_SC_EEENS5_IJNSA_ILi0EEESZ_SZ_EEEEENS5_IJNS4_10UnderscoreES12_S12_EEEEENS4_18SM100_TMA_2SM_LOADENS4_14ComposedLayoutINS4_7SwizzleILi2ELi4ELi3EEENS4_18smem_ptr_flag_bitsILi8EEENSX_INS5_IJNSA_ILi8EEESH_EEENS5_IJSH_SC_EEEEEEEvNS4_8identityES15_S1F_vS1G_EENS_8epilogue10collective18CollectiveEpilogueINS1I_23Sm100TmaWarpSpecializedILi3ELi2ELi32ELb0ELb0EEEJNS5_IJSH_SG_SH_EEENS5_IJNSX_ISH_SC_EENSX_INS5_IJNSA_ILi32EEESB_EEENS5_IJSC_NSA_ILi96EEEEEEEEEEESJ_SK_SJ_SK_NS1I_6fusion15FusionCallbacksIS1M_NS1V_17LinearCombinationISJ_fSJ_fLNS_15FloatRoundStyleE2EEES1N_S1U_JEEENS4_5SM1004TMEM4LOAD26SM100_TMEM_LOAD_32dp32b32xENS4_13SM90_TMA_LOADENS16_INS17_ILi1ELi4ELi3EEES1A_NSX_INS5_IJS1B_S1P_EEENS5_IJS1P_SC_EEEEEEENS4_39AutoVectorizingCopyWithAssumedAlignmentILi128EEENS4_14SM90_TMA_STOREES2A_S2C_S2C_EEEvvEEEEvNT_6ParamsE)
        /*0008*/ 	.word	0x00000078


	//----- nvinfo : EIATTR_FRAME_SIZE
	.align		4
.L_20:
        /*000c*/ 	.byte	0x04, 0x11
        /*000e*/ 	.short	(.L_22 - .L_21)
	.align		4
.L_21:
        /*0010*/ 	.word	index@($__internal_2_$__cuda_sm10x_tcgen05_guardrail_trap_unallocated_columns_being_dealloced)
        /*0014*/ 	.word	0x00000000


	//----- nvinfo : EIATTR_FRAME_SIZE
	.align		4
.L_22:
        /*0018*/ 	.byte	0x04, 0x11
        /*001a*/ 	.short	(.L_24 - .L_23)
	.align		4
.L_23:
        /*001c*/ 	.word	index@($__internal_1_$__cuda_sm10x_tcgen05_guardrail_trap_phase_invalid_during_alloc)
        /*0020*/ 	.word	0x00000000


	//----- nvinfo : EIATTR_FRAME_SIZE
	.align		4
.L_24:
        /*0024*/ 	.byte	0x04, 0x11
        /*0026*/ 	.short	(.L_26 - .L_25)
	.align		4
.L_25:
        /*0028*/ 	.word	index@($__internal_0_$__cuda_sm10x_tcgen05_guardrail_trap_col_being_dealloced_not_returned_by_alloc)
        /*002c*/ 	.word	0x00000000


	//----- nvinfo : EIATTR_FRAME_SIZE
	.align		4
.L_26:
        /*0030*/ 	.byte	0x04, 0x11
        /*0032*/ 	.short	(.L_28 - .L_27)
	.align		4
.L_27:
        /*0034*/ 	.word	index@(_ZN7cutlass13device_kernelINS_4gemm6kernel13GemmUniversalIN4cute5tupleIJiiiiEEENS1_10collective13CollectiveMmaINS1_35MainloopSm100TmaUmmaWarpSpecializedILi20ELi2ELi4ENS5_IJNS4_1CILi2EEENSA_ILi1EEESC_EEEEENS5_IJNSA_ILi128EEENSA_ILi192EEENSA_ILi64EEEEEENS_12float_e4m3_tENS5_IJlSC_lEEESJ_SK_NS4_8TiledMMAINS4_8MMA_AtomIJNS4_10MMA_TraitsINS4_25SM100_MMA_F8F6F4_2x1SM_SSEJSJ_SJ_fSF_SG_NS4_17integral_constantINS4_4UMMA5MajorELSR_0EEESS_NSP_INSQ_7ScaleInELST_0EEESU_EEEEEENS4_6LayoutINS5_IJSC_SC_SC_EEENS5_IJNSA_ILi0EEESZ_SZ_EEEEENS5_IJNS4_10UnderscoreES12_S12_EEEEENS4_18SM100_TMA_2SM_LOADENS4_14ComposedLayoutINS4_7SwizzleILi2ELi4ELi3EEENS4_18smem_ptr_flag_bitsILi8EEENSX_INS5_IJNSA_ILi8EEESH_EEENS5_IJSH_SC_EEEEEEEvNS4_8identityES15_S1F_vS1G_EENS_8epilogue10collective18CollectiveEpilogueINS1I_23Sm100TmaWarpSpecializedILi3ELi2ELi32ELb0ELb0EEEJNS5_IJSH_SG_SH_EEENS5_IJNSX_ISH_SC_EENSX_INS5_IJNSA_ILi32EEESB_EEENS5_IJSC_NSA_ILi96EEEEEEEEEEESJ_SK_SJ_SK_NS1I_6fusion15FusionCallbacksIS1M_NS1V_17LinearCombinationISJ_fSJ_fLNS_15FloatRoundStyleE2EEES1N_S1U_JEEENS4_5SM1004TMEM4LOAD26SM100_TMEM_LOAD_32dp32b32xENS4_13SM90_TMA_LOADENS16_INS17_ILi1ELi4ELi3EEES1A_NSX_INS5_IJS1B_S1P_EEENS5_IJS1P_SC_EEEEEEENS4_39AutoVectorizingCopyWithAssumedAlignmentILi128EEENS4_14SM90_TMA_STOREES2A_S2C_S2C_EEEvvEEEEvNT_6ParamsE)
        /*0038*/ 	.word	0x00000000


	//----- nvinfo : EIATTR_MIN_STACK_SIZE
	.align		4
.L_28:
        /*003c*/ 	.byte	0x04, 0x12
        /*003e*/ 	.short	(.L_30 - .L_29)
	.align		4
.L_29:
        /*0040*/ 	.word	index@(_ZN7cutlass13device_kernelINS_4gemm6kernel13GemmUniversalIN4cute5tupleIJiiiiEEENS1_10collective13CollectiveMmaINS1_35MainloopSm100TmaUmmaWarpSpecializedILi20ELi2ELi4ENS5_IJNS4_1CILi2EEENSA_ILi1EEESC_EEEEENS5_IJNSA_ILi128EEENSA_ILi192EEENSA_ILi64EEEEEENS_12float_e4m3_tENS5_IJlSC_lEEESJ_SK_NS4_8TiledMMAINS4_8MMA_AtomIJNS4_10MMA_TraitsINS4_25SM100_MMA_F8F6F4_2x1SM_SSEJSJ_SJ_fSF_SG_NS4_17integral_constantINS4_4UMMA5MajorELSR_0EEESS_NSP_INSQ_7ScaleInELST_0EEESU_EEEEEENS4_6LayoutINS5_IJSC_SC_SC_EEENS5_IJNSA_ILi0EEESZ_SZ_EEEEENS5_IJNS4_10UnderscoreES12_S12_EEEEENS4_18SM100_TMA_2SM_LOADENS4_14ComposedLayoutINS4_7SwizzleILi2ELi4ELi3EEENS4_18smem_ptr_flag_bitsILi8EEENSX_INS5_IJNSA_ILi8EEESH_EEENS5_IJSH_SC_EEEEEEEvNS4_8identityES15_S1F_vS1G_EENS_8epilogue10collective18CollectiveEpilogueINS1I_23Sm100TmaWarpSpecializedILi3ELi2ELi32ELb0ELb0EEEJNS5_IJSH_SG_SH_EEENS5_IJNSX_ISH_SC_EENSX_INS5_IJNSA_ILi32EEESB_EEENS5_IJSC_NSA_ILi96EEEEEEEEEEESJ_SK_SJ_SK_NS1I_6fusion15FusionCallbacksIS1M_NS1V_17LinearCombinationISJ_fSJ_fLNS_15FloatRoundStyleE2EEES1N_S1U_JEEENS4_5SM1004TMEM4LOAD26SM100_TMEM_LOAD_32dp32b32xENS4_13SM90_TMA_LOADENS16_INS17_ILi1ELi4ELi3EEES1A_NSX_INS5_IJS1B_S1P_EEENS5_IJS1P_SC_EEEEEEENS4_39AutoVectorizingCopyWithAssumedAlignmentILi128EEENS4_14SM90_TMA_STOREES2A_S2C_S2C_EEEvvEEEEvNT_6ParamsE)
        /*0044*/ 	.word	0x00000000
.L_30:


//--------------------- .nv.compat                --------------------------
	.section	.nv.compat,"",@"SHT_CUDA_COMPAT_INFO"
	.align	4
        /*0000*/ 	.byte	0x02, 0x09, 0x01, 0x00, 0x02, 0x02, 0x02, 0x00, 0x02, 0x05, 0x05, 0x00, 0x03, 0x07, 0x01, 0x01
        /*0010*/ 	.byte	0x02, 0x03, 0x01, 0x00, 0x02, 0x06, 0x01, 0x00, 0x04, 0x0b, 0x08, 0x00, 0x09, 0x00, 0x00, 0x00
        /*0020*/ 	.byte	0x00, 0x00, 0x00, 0x00


//--------------------- .nv.info._ZN7cutlass13device_kernelINS_4gemm6kernel13GemmUniversalIN4cute5tupleIJiiiiEEENS1_10collective13CollectiveMmaINS1_35MainloopSm100TmaUmmaWarpSpecializedILi20ELi2ELi4ENS5_IJNS4_1CILi2EEENSA_ILi1EEESC_EEEEENS5_IJNSA_ILi128EEENSA_ILi192EEENSA_ILi64EEEEEENS_12float_e4m3_tENS5_IJlSC_lEEESJ_SK_NS4_8TiledMMAINS4_8MMA_AtomIJNS4_10MMA_TraitsINS4_25SM100_MMA_F8F6F4_2x1SM_SSEJSJ_SJ_fSF_SG_NS4_17integral_constantINS4_4UMMA5MajorELSR_0EEESS_NSP_INSQ_7ScaleInELST_0EEESU_EEEEEENS4_6LayoutINS5_IJSC_SC_SC_EEENS5_IJNSA_ILi0EEESZ_SZ_EEEEENS5_IJNS4_10UnderscoreES12_S12_EEEEENS4_18SM100_TMA_2SM_LOADENS4_14ComposedLayoutINS4_7SwizzleILi2ELi4ELi3EEENS4_18smem_ptr_flag_bitsILi8EEENSX_INS5_IJNSA_ILi8EEESH_EEENS5_IJSH_SC_EEEEEEEvNS4_8identityES15_S1F_vS1G_EENS_8epilogue10collective18CollectiveEpilogueINS1I_23Sm100TmaWarpSpecializedILi3ELi2ELi32ELb0ELb0EEEJNS5_IJSH_SG_SH_EEENS5_IJNSX_ISH_SC_EENSX_INS5_IJNSA_ILi32EEESB_EEENS5_IJSC_NSA_ILi96EEEEEEEEEEESJ_SK_SJ_SK_NS1I_6fusion15FusionCallbacksIS1M_NS1V_17LinearCombinationISJ_fSJ_fLNS_15FloatRoundStyleE2EEES1N_S1U_JEEENS4_5SM1004TMEM4LOAD26SM100_TMEM_LOAD_32dp32b32xENS4_13SM90_TMA_LOADENS16_INS17_ILi1ELi4ELi3EEES1A_NSX_INS5_IJS1B_S1P_EEENS5_IJS1P_SC_EEEEEEENS4_39AutoVectorizingCopyWithAssumedAlignmentILi128EEENS4_14SM90_TMA_STOREES2A_S2C_S2C_EEEvvEEEEvNT_6ParamsE --------------------------
	.section	.nv.info._ZN7cutlass13device_kernelINS_4gemm6kernel13GemmUniversalIN4cute5tupleIJiiiiEEENS1_10collective13CollectiveMmaINS1_35MainloopSm100TmaUmmaWarpSpecializedILi20ELi2ELi4ENS5_IJNS4_1CILi2EEENSA_ILi1EEESC_EEEEENS5_IJNSA_ILi128EEENSA_ILi192EEENSA_ILi64EEEEEENS_12float_e4m3_tENS5_IJlSC_lEEESJ_SK_NS4_8TiledMMAINS4_8MMA_AtomIJNS4_10MMA_TraitsINS4_25SM100_MMA_F8F6F4_2x1SM_SSEJSJ_SJ_fSF_SG_NS4_17integral_constantINS4_4UMMA5MajorELSR_0EEESS_NSP_INSQ_7ScaleInELST_0EEESU_EEEEEENS4_6LayoutINS5_IJSC_SC_SC_EEENS5_IJNSA_ILi0EEESZ_SZ_EEEEENS5_IJNS4_10UnderscoreES12_S12_EEEEENS4_18SM100_TMA_2SM_LOADENS4_14ComposedLayoutINS4_7SwizzleILi2ELi4ELi3EEENS4_18smem_ptr_flag_bitsILi8EEENSX_INS5_IJNSA_ILi8EEESH_EEENS5_IJSH_SC_EEEEEEEvNS4_8identityES15_S1F_vS1G_EENS_8epilogue10collective18CollectiveEpilogueINS1I_23Sm100TmaWarpSpecializedILi3ELi2ELi32ELb0ELb0EEEJNS5_IJSH_SG_SH_EEENS5_IJNSX_ISH_SC_EENSX_INS5_IJNSA_ILi32EEESB_EEENS5_IJSC_NSA_ILi96EEEEEEEEEEESJ_SK_SJ_SK_NS1I_6fusion15FusionCallbacksIS1M_NS1V_17LinearCombinationISJ_fSJ_fLNS_15FloatRoundStyleE2EEES1N_S1U_JEEENS4_5SM1004TMEM4LOAD26SM100_TMEM_LOAD_32dp32b32xENS4_13SM90_TMA_LOADENS16_INS17_ILi1ELi4ELi3EEES1A_NSX_INS5_IJS1B_S1P_EEENS5_IJS1P_SC_EEEEEEENS4_39AutoVectorizingCopyWithAssumedAlignmentILi128EEENS4_14SM90_TMA_STOREES2A_S2C_S2C_EEEvvEEEEvNT_6ParamsE,"",@"SHT_CUDA_INFO"
	.sectionflags	@""
	.align	4


	//----- nvinfo : EIATTR_CUDA_API_VERSION
	.align		4
        /*0000*/ 	.byte	0x04, 0x37
        /*0002*/ 	.short	(.L_32 - .L_31)
.L_31:
        /*0004*/ 	.word	0x00000082


	//----- nvinfo : EIATTR_KPARAM_INFO
	.align		4
.L_32:
        /*0008*/ 	.byte	0x04, 0x17
        /*000a*/ 	.short	(.L_34 - .L_33)
.L_33:
        /*000c*/ 	.word	0x00000000
        /*0010*/ 	.short	0x0000
        /*0012*/ 	.short	0x0000
        /*0014*/ 	.byte	0x00, 0xf0, 0x01, 0x20


	//----- nvinfo : EIATTR_AT_ENTRY_FRAGMENTS
	.align		4
.L_34:
        /*0018*/ 	.byte	0x04, 0x4f
        /*001a*/ 	.short	(.L_36 - .L_35)


	//   ....[0]....
.L_35:
        /*001c*/ 	.word	0x00000007


	//----- nvinfo : EIATTR_RESERVED_SMEM_USED
	.align		4
.L_36:
        /*0020*/ 	.byte	0x01, 0x41
	.zero		2


	//----- nvinfo : EIATTR_SPARSE_MMA_MASK
	.align		4
        /*0024*/ 	.byte	0x03, 0x50
        /*0026*/ 	.short	0x0000


	//----- nvinfo : EIATTR_TCGEN05_2CTA_USED
	.align		4
        /*0028*/ 	.byte	0x01, 0x52
	.zero		2


	//----- nvinfo : EIATTR_MAXREG_COUNT
	.align		4
        /*002c*/ 	.byte	0x03, 0x1b
        /*002e*/ 	.short	0x00ff


	//----- nvinfo : EIATTR_NUM_BARRIERS
	.align		4
        /*0030*/ 	.byte	0x02, 0x4c
        /*0032*/ 	.byte	0x07
	.zero		1


	//----- nvinfo : EIATTR_EXTERNS
	.align		4
        /*0034*/ 	.byte	0x04, 0x0f
        /*0036*/ 	.short	(.L_38 - .L_37)


	//   ....[0]....
	.align		4
.L_37:
        /*0038*/ 	.word	index@(__assertfail)


	//----- nvinfo : EIATTR_MERCURY_ISA_VERSION
	.align		4
.L_38:
        /*003c*/ 	.byte	0x03, 0x5f
        /*003e*/ 	.short	0x0101


	//----- nvinfo : EIATTR_INT_WARP_WIDE_INSTR_OFFSETS
	.align		4
        /*0040*/ 	.byte	0x04, 0x31
        /*0042*/ 	.short	(.L_40 - .L_39)


	//   ....[0]....
.L_39:
        /*0044*/ 	.word	0x00000f20


	//   ....[1]....
        /*0048*/ 	.word	0x00000fc0


	//   ....[2]....
        /*004c*/ 	.word	0x00002310


	//   ....[3]....
        /*0050*/ 	.word	0x00004a00


	//   ....[4]....
        /*0054*/ 	.word	0x00004a30


	//   ....[5]....
        /*0058*/ 	.word	0x00004a80


	//   ....[6]....
        /*005c*/ 	.word	0x00005390


	//   ....[7]....
        /*0060*/ 	.word	0x000053b0


	//   ....[8]....
        /*0064*/ 	.word	0x00005490


	//   ....[9]....
        /*0068*/ 	.word	0x00005550


	//   ....[10]....
        /*006c*/ 	.word	0x00005570


	//   ....[11]....
        /*0070*/ 	.word	0x00005670


	//   ....[12]....
        /*0074*/ 	.word	0x00005820


	//   ....[13]....
        /*0078*/ 	.word	0x00005830


	//   ....[14]....
        /*007c*/ 	.word	0x000059c0


	//----- nvinfo : EIATTR_COOP_GROUP_MASK_REGIDS
	.align		4
.L_40:
        /*0080*/ 	.byte	0x04, 0x29
        /*0082*/ 	.short	(.L_42 - .L_41)


	//   ....[0]....
.L_41:
        /*0084*/ 	.word	0xffffffff


	//   ....[1]....
        /*0088*/ 	.word	0xffffffff


	//   ....[2]....
        /*008c*/ 	.word	0xffffffff


	//   ....[3]....
        /*0090*/ 	.word	0xffffffff


	//   ....[4]....
        /*0094*/ 	.word	0xffffffff


	//   ....[5]....
        /*0098*/ 	.word	0xffffffff


	//   ....[6]....
        /*009c*/ 	.word	0xffffffff


	//   ....[7]....
        /*00a0*/ 	.word	0xffffffff


	//   ....[8]....
        /*00a4*/ 	.word	0xffffffff


	//   ....[9]....
        /*00a8*/ 	.word	0xffffffff


	//   ....[10]....
        /*00ac*/ 	.word	0xffffffff


	//   ....[11]....
        /*00b0*/ 	.word	0xffffffff


	//   ....[12]....
        /*00b4*/ 	.word	0xffffffff


	//   ....[13]....
        /*00b8*/ 	.word	0xffffffff


	//----- nvinfo : EIATTR_COOP_GROUP_INSTR_OFFSETS
	.align		4
.L_42:
        /*00bc*/ 	.byte	0x04, 0x28
        /*00be*/ 	.short	(.L_44 - .L_43)


	//   ....[0]....
.L_43:
        /*00c0*/ 	.word	0x000000c0


	//   ....[1]....
        /*00c4*/ 	.word	0x00000500


	//   ....[2]....
        /*00c8*/ 	.word	0x000008b0


	//   ....[3]....
        /*00cc*/ 	.word	0x00000a20


	//   ....[4]....
        /*00d0*/ 	.word	0x00000b10


	//   ....[5]....
        /*00d4*/ 	.word	0x00000c70


	//   ....[6]....
        /*00d8*/ 	.word	0x00000e00


	//   ....[7]....
        /*00dc*/ 	.word	0x00001040


	//   ....[8]....
        /*00e0*/ 	.word	0x000021f0


	//   ....[9]....
        /*00e4*/ 	.word	0x000038d0


	//   ....[10]....
        /*00e8*/ 	.word	0x00003da0


	//   ....[11]....
        /*00ec*/ 	.word	0x00003dd0


	//   ....[12]....
        /*00f0*/ 	.word	0x00004920


	//   ....[13]....
        /*00f4*/ 	.word	0x00004b20


	//----- nvinfo : EIATTR_VRC_CTA_INIT_COUNT
	.align		4
.L_44:
        /*00f8*/ 	.byte	0x02, 0x4a
        /*00fa*/ 	.byte	0x80
	.zero		1


	//----- nvinfo : EIATTR_SYSCALL_OFFSETS
	.align		4
        /*00fc*/ 	.byte	0x04, 0x46
        /*00fe*/ 	.short	(.L_46 - .L_45)


	//   ....[0]....
.L_45:
        /*0100*/ 	.word	0x00006430


	//   ....[1]....
        /*0104*/ 	.word	0x00006550


	//   ....[2]....
        /*0108*/ 	.word	0x00006d40


	//   ....[3]....
        /*010c*/ 	.word	0x00007b90


	//   ....[4]....
        /*0110*/ 	.word	0x000089d0


	//----- nvinfo : EIATTR_MBARRIER_INSTR_OFFSETS
	.align		4
.L_46:
        /*0114*/ 	.byte	0x04, 0x39
        /*0116*/ 	.short	(.L_48 - .L_47)


	//   ....[0]....
.L_47:
        /*0118*/ 	.word	0x00000610
        /*011c*/ 	.word	0x000000ff
        /*0120*/ 	.word	0x00000000
        /*0124*/ 	.short	0x0100
        /*0126*/ 	.byte	0x05
	.zero		1


	//   ....[1]....
        /*0128*/ 	.word	0x00000620
        /*012c*/ 	.word	0x000000ff
        /*0130*/ 	.word	0x000000a0
        /*0134*/ 	.short	0x0100
        /*0136*/ 	.byte	0x05
	.zero		1


	//   ....[2]....
        /*0138*/ 	.word	0x00000630
        /*013c*/ 	.word	0x000000ff
        /*0140*/ 	.word	0x00000008
        /*0144*/ 	.short	0x0100
        /*0146*/ 	.byte	0x05
	.zero		1


	//   ....[3]....
        /*0148*/ 	.word	0x00000640
        /*014c*/ 	.word	0x000000ff
        /*0150*/ 	.word	0x000000a8
        /*0154*/ 	.short	0x0100
        /*0156*/ 	.byte	0x05
	.zero		1


	//   ....[4]....
        /*0158*/ 	.word	0x00000650
        /*015c*/ 	.word	0x000000ff
        /*0160*/ 	.word	0x00000010
        /*0164*/ 	.short	0x0100
        /*0166*/ 	.byte	0x05
	.zero		1


	//   ....[5]....
        /*0168*/ 	.word	0x00000660
        /*016c*/ 	.word	0x000000ff
        /*0170*/ 	.word	0x000000b0
        /*0174*/ 	.short	0x0100
        /*0176*/ 	.byte	0x05
	.zero		1


	//   ....[6]....
        /*0178*/ 	.word	0x00000670
        /*017c*/ 	.word	0x000000ff
        /*0180*/ 	.word	0x00000018
        /*0184*/ 	.short	0x0100
        /*0186*/ 	.byte	0x05
	.zero		1


	//   ....[7]....
        /*0188*/ 	.word	0x00000680
        /*018c*/ 	.word	0x000000ff
        /*0190*/ 	.word	0x000000b8
        /*0194*/ 	.short	0x0100
        /*0196*/ 	.byte	0x05
	.zero		1


	//   ....[8]....
        /*0198*/ 	.word	0x00000690
        /*019c*/ 	.word	0x000000ff
        /*01a0*/ 	.word	0x00000020
        /*01a4*/ 	.short	0x0100
        /*01a6*/ 	.byte	0x05
	.zero		1


	//   ....[9]....
        /*01a8*/ 	.word	0x000006a0
        /*01ac*/ 	.word	0x000000ff
        /*01b0*/ 	.word	0x000000c0
        /*01b4*/ 	.short	0x0100
        /*01b6*/ 	.byte	0x05
	.zero		1


	//   ....[10]....
        /*01b8*/ 	.word	0x000006b0
        /*01bc*/ 	.word	0x000000ff
        /*01c0*/ 	.word	0x00000028
        /*01c4*/ 	.short	0x0100
        /*01c6*/ 	.byte	0x05
	.zero		1


	//   ....[11]....
        /*01c8*/ 	.word	0x000006c0
        /*01cc*/ 	.word	0x000000ff
        /*01d0*/ 	.word	0x000000c8
        /*01d4*/ 	.short	0x0100
        /*01d6*/ 	.byte	0x05
	.zero		1


	//   ....[12]....
        /*01d8*/ 	.word	0x000006d0
        /*01dc*/ 	.word	0x000000ff
        /*01e0*/ 	.word	0x00000030
        /*01e4*/ 	.short	0x0100
        /*01e6*/ 	.byte	0x05
	.zero		1


	//   ....[13]....
        /*01e8*/ 	.word	0x000006e0
        /*01ec*/ 	.word	0x000000ff
        /*01f0*/ 	.word	0x000000d0
        /*01f4*/ 	.short	0x0100
        /*01f6*/ 	.byte	0x05
	.zero		1


	//   ....[14]....
        /*01f8*/ 	.word	0x000006f0
        /*01fc*/ 	.word	0x000000ff
        /*0200*/ 	.word	0x00000038
        /*0204*/ 	.short	0x0100
        /*0206*/ 	.byte	0x05
	.zero		1


	//   ....[15]....
        /*0208*/ 	.word	0x00000700
        /*020c*/ 	.word	0x000000ff
        /*0210*/ 	.word	0x000000d8
        /*0214*/ 	.short	0x0100
        /*0216*/ 	.byte	0x05
	.zero		1


	//   ....[16]....
        /*0218*/ 	.word	0x00000710
        /*021c*/ 	.word	0x000000ff
        /*0220*/ 	.word	0x00000040
        /*0224*/ 	.short	0x0100
        /*0226*/ 	.byte	0x05
	.zero		1


	//   ....[17]....
        /*0228*/ 	.word	0x00000720
        /*022c*/ 	.word	0x000000ff
        /*0230*/ 	.word	0x000000e0
        /*0234*/ 	.short	0x0100
        /*0236*/ 	.byte	0x05
	.zero		1


	//   ....[18]....
        /*0238*/ 	.word	0x00000730
        /*023c*/ 	.word	0x000000ff
        /*0240*/ 	.word	0x00000048
        /*0244*/ 	.short	0x0100
        /*0246*/ 	.byte	0x05
	.zero		1


	//   ....[19]....
        /*0248*/ 	.word	0x00000740
        /*024c*/ 	.word	0x000000ff
        /*0250*/ 	.word	0x000000e8
        /*0254*/ 	.short	0x0100
        /*0256*/ 	.byte	0x05
	.zero		1


	//   ....[20]....
        /*0258*/ 	.word	0x00000750
        /*025c*/ 	.word	0x000000ff
        /*0260*/ 	.word	0x00000050
        /*0264*/ 	.short	0x0100
        /*0266*/ 	.byte	0x05
	.zero		1


	//   ....[21]....
        /*0268*/ 	.word	0x00000760
        /*026c*/ 	.word	0x000000ff
        /*0270*/ 	.word	0x000000f0
        /*0274*/ 	.short	0x0100
        /*0276*/ 	.byte	0x05
	.zero		1


	//   ....[22]....
        /*0278*/ 	.word	0x00000770
        /*027c*/ 	.word	0x000000ff
        /*0280*/ 	.word	0x00000058
        /*0284*/ 	.short	0x0100
        /*0286*/ 	.byte	0x05
	.zero		1


	//   ....[23]....
        /*0288*/ 	.word	0x00000780
        /*028c*/ 	.word	0x000000ff
        /*0290*/ 	.word	0x000000f8
        /*0294*/ 	.short	0x0100
        /*0296*/ 	.byte	0x05
	.zero		1


	//   ....[24]....
        /*0298*/ 	.word	0x00000790
        /*029c*/ 	.word	0x000000ff
        /*02a0*/ 	.word	0x00000060
        /*02a4*/ 	.short	0x0100
        /*02a6*/ 	.byte	0x05
	.zero		1


	//   ....[25]....
        /*02a8*/ 	.word	0x000007a0
        /*02ac*/ 	.word	0x000000ff
        /*02b0*/ 	.word	0x00000100
        /*02b4*/ 	.short	0x0100
        /*02b6*/ 	.byte	0x05
	.zero		1


	//   ....[26]....
        /*02b8*/ 	.word	0x000007b0
        /*02bc*/ 	.word	0x000000ff
        /*02c0*/ 	.word	0x00000068
        /*02c4*/ 	.short	0x0100
        /*02c6*/ 	.byte	0x05
	.zero		1


	//   ....[27]....
        /*02c8*/ 	.word	0x000007c0
        /*02cc*/ 	.word	0x000000ff
        /*02d0*/ 	.word	0x00000108
        /*02d4*/ 	.short	0x0100
        /*02d6*/ 	.byte	0x05
	.zero		1


	//   ....[28]....
        /*02d8*/ 	.word	0x000007d0
        /*02dc*/ 	.word	0x000000ff
        /*02e0*/ 	.word	0x00000070
        /*02e4*/ 	.short	0x0100
        /*02e6*/ 	.byte	0x05
	.zero		1


	//   ....[29]....
        /*02e8*/ 	.word	0x000007e0
        /*02ec*/ 	.word	0x000000ff
        /*02f0*/ 	.word	0x00000110
        /*02f4*/ 	.short	0x0100
        /*02f6*/ 	.byte	0x05
	.zero		1


	//   ....[30]....
        /*02f8*/ 	.word	0x000007f0
        /*02fc*/ 	.word	0x000000ff
        /*0300*/ 	.word	0x00000078
        /*0304*/ 	.short	0x0100
        /*0306*/ 	.byte	0x05
	.zero		1


	//   ....[31]....
        /*0308*/ 	.word	0x00000800
        /*030c*/ 	.word	0x000000ff
        /*0310*/ 	.word	0x00000118
        /*0314*/ 	.short	0x0100
        /*0316*/ 	.byte	0x05
	.zero		1


	//   ....[32]....
        /*0318*/ 	.word	0x00000810
        /*031c*/ 	.word	0x000000ff
        /*0320*/ 	.word	0x00000080
        /*0324*/ 	.short	0x0100
        /*0326*/ 	.byte	0x05
	.zero		1


	//   ....[33]....
        /*0328*/ 	.word	0x00000820
        /*032c*/ 	.word	0x000000ff
        /*0330*/ 	.word	0x00000120
        /*0334*/ 	.short	0x0100
        /*0336*/ 	.byte	0x05
	.zero		1


	//   ....[34]....
        /*0338*/ 	.word	0x00000830
        /*033c*/ 	.word	0x000000ff
        /*0340*/ 	.word	0x00000088
        /*0344*/ 	.short	0x0100
        /*0346*/ 	.byte	0x05
	.zero		1


	//   ....[35]....
        /*0348*/ 	.word	0x00000840
        /*034c*/ 	.word	0x000000ff
        /*0350*/ 	.word	0x00000128
        /*0354*/ 	.short	0x0100
        /*0356*/ 	.byte	0x05
	.zero		1


	//   ....[36]....
        /*0358*/ 	.word	0x00000850
        /*035c*/ 	.word	0x000000ff
        /*0360*/ 	.word	0x00000090
        /*0364*/ 	.short	0x0100
        /*0366*/ 	.byte	0x05
	.zero		1


	//   ....[37]....
        /*0368*/ 	.word	0x00000860
        /*036c*/ 	.word	0x000000ff
        /*0370*/ 	.word	0x00000130
        /*0374*/ 	.short	0x0100
        /*0376*/ 	.byte	0x05
	.zero		1


	//   ....[38]....
        /*0378*/ 	.word	0x00000870
        /*037c*/ 	.word	0x000000ff
        /*0380*/ 	.word	0x00000098
        /*0384*/ 	.short	0x0100
        /*0386*/ 	.byte	0x05
	.zero		1


	//   ....[39]....
        /*0388*/ 	.word	0x00000880
        /*038c*/ 	.word	0x000000ff
        /*0390*/ 	.word	0x00000138
        /*0394*/ 	.short	0x0100
        /*0396*/ 	.byte	0x05
	.zero		1


	//   ....[40]....
        /*0398*/ 	.word	0x000009b0
        /*039c*/ 	.word	0x000000ff
        /*03a0*/ 	.word	0x00000140
        /*03a4*/ 	.short	0x0100
        /*03a6*/ 	.byte	0x07
	.zero		1


	//   ....[41]....
        /*03a8*/ 	.word	0x000009c0
        /*03ac*/ 	.word	0x000000ff
        /*03b0*/ 	.word	0x00000158
        /*03b4*/ 	.short	0x0100
        /*03b6*/ 	.byte	0x07
	.zero		1


	//   ....[42]....
        /*03b8*/ 	.word	0x000009d0
        /*03bc*/ 	.word	0x000000ff
        /*03c0*/ 	.word	0x00000148
        /*03c4*/ 	.short	0x0100
        /*03c6*/ 	.byte	0x07
	.zero		1


	//   ....[43]....
        /*03c8*/ 	.word	0x000009e0
        /*03cc*/ 	.word	0x000000ff
        /*03d0*/ 	.word	0x00000160
        /*03d4*/ 	.short	0x0100
        /*03d6*/ 	.byte	0x07
	.zero		1


	//   ....[44]....
        /*03d8*/ 	.word	0x000009f0
        /*03dc*/ 	.word	0x000000ff
        /*03e0*/ 	.word	0x00000150
        /*03e4*/ 	.short	0x0100
        /*03e6*/ 	.byte	0x07
	.zero		1


	//   ....[45]....
        /*03e8*/ 	.word	0x00000a00
        /*03ec*/ 	.word	0x000000ff
        /*03f0*/ 	.word	0x00000168
        /*03f4*/ 	.short	0x0100
        /*03f6*/ 	.byte	0x07
	.zero		1


	//   ....[46]....
        /*03f8*/ 	.word	0x00000ae0
        /*03fc*/ 	.word	0x000000ff
        /*0400*/ 	.word	0x00000170
        /*0404*/ 	.short	0x0100
        /*0406*/ 	.byte	0x05
	.zero		1


	//   ....[47]....
        /*0408*/ 	.word	0x00000af0
        /*040c*/ 	.word	0x000000ff
        /*0410*/ 	.word	0x00000178
        /*0414*/ 	.short	0x0100
        /*0416*/ 	.byte	0x05
	.zero		1


	//   ....[48]....
        /*0418*/ 	.word	0x00000c20
        /*041c*/ 	.word	0x000000ff
        /*0420*/ 	.word	0x00000180
        /*0424*/ 	.short	0x0100
        /*0426*/ 	.byte	0x05
	.zero		1


	//   ....[49]....
        /*0428*/ 	.word	0x00000c30
        /*042c*/ 	.word	0x000000ff
        /*0430*/ 	.word	0x00000190
        /*0434*/ 	.short	0x0100
        /*0436*/ 	.byte	0x05
	.zero		1


	//   ....[50]....
        /*0438*/ 	.word	0x00000c40
        /*043c*/ 	.word	0x000000ff
        /*0440*/ 	.word	0x00000188
        /*0444*/ 	.short	0x0100
        /*0446*/ 	.byte	0x05
	.zero		1


	//   ....[51]....
        /*0448*/ 	.word	0x00000c50
        /*044c*/ 	.word	0x000000ff
        /*0450*/ 	.word	0x00000198
        /*0454*/ 	.short	0x0100
        /*0456*/ 	.byte	0x05
	.zero		1


	//   ....[52]....
        /*0458*/ 	.word	0x00000d70
        /*045c*/ 	.word	0x000000ff
        /*0460*/ 	.word	0x000001a0
        /*0464*/ 	.short	0x0100
        /*0466*/ 	.byte	0x07
	.zero		1


	//   ....[53]....
        /*0468*/ 	.word	0x00000d80
        /*046c*/ 	.word	0x000000ff
        /*0470*/ 	.word	0x000001c0
        /*0474*/ 	.short	0x0100
        /*0476*/ 	.byte	0x07
	.zero		1


	//   ....[54]....
        /*0478*/ 	.word	0x00000d90
        /*047c*/ 	.word	0x000000ff
        /*0480*/ 	.word	0x000001a8
        /*0484*/ 	.short	0x0100
        /*0486*/ 	.byte	0x07
	.zero		1


	//   ....[55]....
        /*0488*/ 	.word	0x00000da0
        /*048c*/ 	.word	0x000000ff
        /*0490*/ 	.word	0x000001c8
        /*0494*/ 	.short	0x0100
        /*0496*/ 	.byte	0x07
	.zero		1


	//   ....[56]....
        /*0498*/ 	.word	0x00000db0
        /*049c*/ 	.word	0x000000ff
        /*04a0*/ 	.word	0x000001b0
        /*04a4*/ 	.short	0x0100
        /*04a6*/ 	.byte	0x07
	.zero		1


	//   ....[57]....
        /*04a8*/ 	.word	0x00000dc0
        /*04ac*/ 	.word	0x000000ff
        /*04b0*/ 	.word	0x000001d0
        /*04b4*/ 	.short	0x0100
        /*04b6*/ 	.byte	0x07
	.zero		1


	//   ....[58]....
        /*04b8*/ 	.word	0x00000dd0
        /*04bc*/ 	.word	0x000000ff
        /*04c0*/ 	.word	0x000001b8
        /*04c4*/ 	.short	0x0100
        /*04c6*/ 	.byte	0x07
	.zero		1


	//   ....[59]....
        /*04c8*/ 	.word	0x00000de0
        /*04cc*/ 	.word	0x000000ff
        /*04d0*/ 	.word	0x000001d8
        /*04d4*/ 	.short	0x0100
        /*04d6*/ 	.byte	0x07
	.zero		1


	//   ....[60]....
        /*04d8*/ 	.word	0x00000ed0
        /*04dc*/ 	.word	0x000000ff
        /*04e0*/ 	.word	0x000001e0
        /*04e4*/ 	.short	0x0100
        /*04e6*/ 	.byte	0x05
	.zero		1


	//   ....[61]....
        /*04e8*/ 	.word	0x00000ee0
        /*04ec*/ 	.word	0x000000ff
        /*04f0*/ 	.word	0x000001f0
        /*04f4*/ 	.short	0x0100
        /*04f6*/ 	.byte	0x05
	.zero		1


	//   ....[62]....
        /*04f8*/ 	.word	0x00000ef0
        /*04fc*/ 	.word	0x000000ff
        /*0500*/ 	.word	0x000001e8
        /*0504*/ 	.short	0x0100
        /*0506*/ 	.byte	0x05
	.zero		1


	//   ....[63]....
        /*0508*/ 	.word	0x00000f00
        /*050c*/ 	.word	0x000000ff
        /*0510*/ 	.word	0x000001f8
        /*0514*/ 	.short	0x0100
        /*0516*/ 	.byte	0x05
	.zero		1


	//   ....[64]....
        /*0518*/ 	.word	0x00000ff0
        /*051c*/ 	.word	0x000000ff
        /*0520*/ 	.word	0x00000200
        /*0524*/ 	.short	0x0100
        /*0526*/ 	.byte	0x04
	.zero		1


	//   ....[65]....
        /*0528*/ 	.word	0x000019f0
        /*052c*/ 	.word	0x00000002
        /*0530*/ 	.word	0x000001f0
        /*0534*/ 	.short	0x010a
        /*0536*/ 	.byte	0xff
	.zero		1


	//   ....[66]....
        /*0538*/ 	.word	0x00001a20
        /*053c*/ 	.word	0x00000002
        /*0540*/ 	.word	0x000001e0
        /*0544*/ 	.short	0x0101
        /*0546*/ 	.byte	0xff
	.zero		1


	//   ....[67]....
        /*0548*/ 	.word	0x00001b00
        /*054c*/ 	.word	0x000000ff
        /*0550*/ 	.word	0x000000a0
        /*0554*/ 	.short	0x010a
        /*0556*/ 	.byte	0x05
	.zero		1


	//   ....[68]....
        /*0558*/ 	.word	0x00001bf0
        /*055c*/ 	.word	0x000000ff
        /*0560*/ 	.word	0x000000a0
        /*0564*/ 	.short	0x010a
        /*0566*/ 	.byte	0x21
	.zero		1


	//   ....[69]....
        /*0568*/ 	.word	0x00001da0
        /*056c*/ 	.word	0x000000ff
        /*0570*/ 	.word	0x000000a0
        /*0574*/ 	.short	0x010a
        /*0576*/ 	.byte	0x08
	.zero		1


	//   ....[70]....
        /*0578*/ 	.word	0x00001ea0
        /*057c*/ 	.word	0x000000ff
        /*0580*/ 	.word	0x00000178
        /*0584*/ 	.short	0x0101
        /*0586*/ 	.byte	0x04
	.zero		1


	//   ....[71]....
        /*0588*/ 	.word	0x00001ec0
        /*058c*/ 	.word	0x000000ff
        /*0590*/ 	.word	0x000000a0
        /*0594*/ 	.short	0x010a
        /*0596*/ 	.byte	0x05
	.zero		1


	//   ....[72]....
        /*0598*/ 	.word	0x00001f40
        /*059c*/ 	.word	0x000000ff
        /*05a0*/ 	.word	0x000000a0
        /*05a4*/ 	.short	0x010a
        /*05a6*/ 	.byte	0x11
	.zero		1


	//   ....[73]....
        /*05a8*/ 	.word	0x000020d0
        /*05ac*/ 	.word	0x000000ff
        /*05b0*/ 	.word	0x000000a0
        /*05b4*/ 	.short	0x010a
        /*05b6*/ 	.byte	0x08
	.zero		1


	//   ....[74]....
        /*05b8*/ 	.word	0x00002220
        /*05bc*/ 	.word	0x00000002
        /*05c0*/ 	.word	0x00000180
        /*05c4*/ 	.short	0x010a
        /*05c6*/ 	.byte	0xff
	.zero		1


	//   ....[75]....
        /*05c8*/ 	.word	0x000022e0
        /*05cc*/ 	.word	0x00000002
        /*05d0*/ 	.word	0x00000000
        /*05d4*/ 	.short	0x0101
        /*05d6*/ 	.byte	0xff
	.zero		1


	//   ....[76]....
        /*05d8*/ 	.word	0x00002840
        /*05dc*/ 	.word	0x000000ff
        /*05e0*/ 	.word	0x00000000
        /*05e4*/ 	.short	0x010a
        /*05e6*/ 	.byte	0x05
	.zero		1


	//   ....[77]....
        /*05e8*/ 	.word	0x000028d0
        /*05ec*/ 	.word	0x000000ff
        /*05f0*/ 	.word	0x00000000
        /*05f4*/ 	.short	0x010a
        /*05f6*/ 	.byte	0x05
	.zero		1


	//   ....[78]....
        /*05f8*/ 	.word	0x00002960
        /*05fc*/ 	.word	0x000000ff
        /*0600*/ 	.word	0x00000000
        /*0604*/ 	.short	0x010a
        /*0606*/ 	.byte	0x05
	.zero		1


	//   ....[79]....
        /*0608*/ 	.word	0x000029f0
        /*060c*/ 	.word	0x000000ff
        /*0610*/ 	.word	0x00000000
        /*0614*/ 	.short	0x010a
        /*0616*/ 	.byte	0x05
	.zero		1


	//   ....[80]....
        /*0618*/ 	.word	0x00002a80
        /*061c*/ 	.word	0x000000ff
        /*0620*/ 	.word	0x00000000
        /*0624*/ 	.short	0x010a
        /*0626*/ 	.byte	0x05
	.zero		1


	//   ....[81]....
        /*0628*/ 	.word	0x00002b10
        /*062c*/ 	.word	0x000000ff
        /*0630*/ 	.word	0x00000000
        /*0634*/ 	.short	0x010a
        /*0636*/ 	.byte	0x05
	.zero		1


	//   ....[82]....
        /*0638*/ 	.word	0x00002ba0
        /*063c*/ 	.word	0x000000ff
        /*0640*/ 	.word	0x00000000
        /*0644*/ 	.short	0x010a
        /*0646*/ 	.byte	0x05
	.zero		1


	//   ....[83]....
        /*0648*/ 	.word	0x00002c30
        /*064c*/ 	.word	0x000000ff
        /*0650*/ 	.word	0x00000000
        /*0654*/ 	.short	0x010a
        /*0656*/ 	.byte	0x05
	.zero		1


	//   ....[84]....
        /*0658*/ 	.word	0x00002cc0
        /*065c*/ 	.word	0x000000ff
        /*0660*/ 	.word	0x00000000
        /*0664*/ 	.short	0x010a
        /*0666*/ 	.byte	0x05
	.zero		1


	//   ....[85]....
        /*0668*/ 	.word	0x00002d50
        /*066c*/ 	.word	0x000000ff
        /*0670*/ 	.word	0x00000000
        /*0674*/ 	.short	0x010a
        /*0676*/ 	.byte	0x05
	.zero		1


	//   ....[86]....
        /*0678*/ 	.word	0x00002de0
        /*067c*/ 	.word	0x000000ff
        /*0680*/ 	.word	0x00000000
        /*0684*/ 	.short	0x010a
        /*0686*/ 	.byte	0x05
	.zero		1


	//   ....[87]....
        /*0688*/ 	.word	0x00002e70
        /*068c*/ 	.word	0x000000ff
        /*0690*/ 	.word	0x00000000
        /*0694*/ 	.short	0x010a
        /*0696*/ 	.byte	0x05
	.zero		1


	//   ....[88]....
        /*0698*/ 	.word	0x00002f00
        /*069c*/ 	.word	0x000000ff
        /*06a0*/ 	.word	0x00000000
        /*06a4*/ 	.short	0x010a
        /*06a6*/ 	.byte	0x05
	.zero		1


	//   ....[89]....
        /*06a8*/ 	.word	0x00002f90
        /*06ac*/ 	.word	0x000000ff
        /*06b0*/ 	.word	0x00000000
        /*06b4*/ 	.short	0x010a
        /*06b6*/ 	.byte	0x05
	.zero		1


	//   ....[90]....
        /*06b8*/ 	.word	0x00003020
        /*06bc*/ 	.word	0x000000ff
        /*06c0*/ 	.word	0x00000000
        /*06c4*/ 	.short	0x010a
        /*06c6*/ 	.byte	0x05
	.zero		1


	//   ....[91]....
        /*06c8*/ 	.word	0x000030b0
        /*06cc*/ 	.word	0x000000ff
        /*06d0*/ 	.word	0x00000000
        /*06d4*/ 	.short	0x010a
        /*06d6*/ 	.byte	0x05
	.zero		1


	//   ....[92]....
        /*06d8*/ 	.word	0x00003140
        /*06dc*/ 	.word	0x000000ff
        /*06e0*/ 	.word	0x00000000
        /*06e4*/ 	.short	0x010a
        /*06e6*/ 	.byte	0x05
	.zero		1


	//   ....[93]....
        /*06e8*/ 	.word	0x000031d0
        /*06ec*/ 	.word	0x000000ff
        /*06f0*/ 	.word	0x00000000
        /*06f4*/ 	.short	0x010a
        /*06f6*/ 	.byte	0x05
	.zero		1


	//   ....[94]....
        /*06f8*/ 	.word	0x00003260
        /*06fc*/ 	.word	0x000000ff
        /*0700*/ 	.word	0x00000000
        /*0704*/ 	.short	0x010a
        /*0706*/ 	.byte	0x05
	.zero		1


	//   ....[95]....
        /*0708*/ 	.word	0x00003300
        /*070c*/ 	.word	0x00000000
        /*0710*/ 	.word	0x00000000
        /*0714*/ 	.short	0x010a
        /*0716*/ 	.byte	0xff
	.zero		1


	//   ....[96]....
        /*0718*/ 	.word	0x00003430
        /*071c*/ 	.word	0x00000000
        /*0720*/ 	.word	0x000001e0
        /*0724*/ 	.short	0x010a
        /*0726*/ 	.byte	0xff
	.zero		1


	//   ....[97]....
        /*0728*/ 	.word	0x000034a0
        /*072c*/ 	.word	0x00000000
        /*0730*/ 	.word	0x00000000
        /*0734*/ 	.short	0x0101
        /*0736*/ 	.byte	0xff
	.zero		1


	//   ....[98]....
        /*0738*/ 	.word	0x000034c0
        /*073c*/ 	.word	0x000000ff
        /*0740*/ 	.word	0x00000190
        /*0744*/ 	.short	0x010a
        /*0746*/ 	.byte	0x05
	.zero		1


	//   ....[99]....
        /*0748*/ 	.word	0x000035e0
        /*074c*/ 	.word	0x00000000
        /*0750*/ 	.word	0x00000180
        /*0754*/ 	.short	0x010a
        /*0756*/ 	.byte	0xff
	.zero		1


	//   ....[100]....
        /*0758*/ 	.word	0x000036e0
        /*075c*/ 	.word	0x00000000
        /*0760*/ 	.word	0x00000000
        /*0764*/ 	.short	0x0101
        /*0766*/ 	.byte	0xff
	.zero		1


	//   ....[101]....
        /*0768*/ 	.word	0x00003770
        /*076c*/ 	.word	0x000000ff
        /*0770*/ 	.word	0x00000190
        /*0774*/ 	.short	0x0106
        /*0776*/ 	.byte	0x05
	.zero		1


	//   ....[102]....
        /*0778*/ 	.word	0x00003790
        /*077c*/ 	.word	0x000000ff
        /*0780*/ 	.word	0x00000190
        /*0784*/ 	.short	0x010a
        /*0786*/ 	.byte	0x05
	.zero		1


	//   ....[103]....
        /*0788*/ 	.word	0x00003820
        /*078c*/ 	.word	0x000000ff
        /*0790*/ 	.word	0x00000190
        /*0794*/ 	.short	0x0106
        /*0796*/ 	.byte	0x04
	.zero		1


	//   ....[104]....
        /*0798*/ 	.word	0x00003860
        /*079c*/ 	.word	0x00000000
        /*07a0*/ 	.word	0x00000190
        /*07a4*/ 	.short	0x010a
        /*07a6*/ 	.byte	0xff
	.zero		1


	//   ....[105]....
        /*07a8*/ 	.word	0x00003aa0
        /*07ac*/ 	.word	0x000000ff
        /*07b0*/ 	.word	0x00000008
        /*07b4*/ 	.short	0x010a
        /*07b6*/ 	.byte	0x04
	.zero		1


	//   ....[106]....
        /*07b8*/ 	.word	0x00003ac0
        /*07bc*/ 	.word	0x000000ff
        /*07c0*/ 	.word	0x00000008
        /*07c4*/ 	.short	0x010a
        /*07c6*/ 	.byte	0x04
	.zero		1


	//   ....[107]....
        /*07c8*/ 	.word	0x00003c50
        /*07cc*/ 	.word	0x000000ff
        /*07d0*/ 	.word	0x00000008
        /*07d4*/ 	.short	0x010a
        /*07d6*/ 	.byte	0x04
	.zero		1


	//   ....[108]....
        /*07d8*/ 	.word	0x00003c70
        /*07dc*/ 	.word	0x000000ff
        /*07e0*/ 	.word	0x00000008
        /*07e4*/ 	.short	0x010a
        /*07e6*/ 	.byte	0x04
	.zero		1


	//   ....[109]....
        /*07e8*/ 	.word	0x00003d30
        /*07ec*/ 	.word	0x000000ff
        /*07f0*/ 	.word	0x00000000
        /*07f4*/ 	.short	0x0101
        /*07f6*/ 	.byte	0x05
	.zero		1


	//   ....[110]....
        /*07f8*/ 	.word	0x00004030
        /*07fc*/ 	.word	0x00000000
        /*0800*/ 	.word	0x00000180
        /*0804*/ 	.short	0x010a
        /*0806*/ 	.byte	0xff
	.zero		1


	//   ....[111]....
        /*0808*/ 	.word	0x000040f0
        /*080c*/ 	.word	0x00000000
        /*0810*/ 	.word	0x00000000
        /*0814*/ 	.short	0x0101
        /*0816*/ 	.byte	0xff
	.zero		1


	//   ....[112]....
        /*0818*/ 	.word	0x000041b0
        /*081c*/ 	.word	0x000000ff
        /*0820*/ 	.word	0x00000000
        /*0824*/ 	.short	0x010a
        /*0826*/ 	.byte	0x05
	.zero		1


	//   ....[113]....
        /*0828*/ 	.word	0x000041c0
        /*082c*/ 	.word	0x000000ff
        /*0830*/ 	.word	0x000001c0
        /*0834*/ 	.short	0x010a
        /*0836*/ 	.byte	0x13
	.zero		1


	//   ....[114]....
        /*0838*/ 	.word	0x00004270
        /*083c*/ 	.word	0x000000ff
        /*0840*/ 	.word	0x00000000
        /*0844*/ 	.short	0x010a
        /*0846*/ 	.byte	0x07
	.zero		1


	//   ....[115]....
        /*0848*/ 	.word	0x000043b0
        /*084c*/ 	.word	0x000000ff
        /*0850*/ 	.word	0x00000000
        /*0854*/ 	.short	0x010a
        /*0856*/ 	.byte	0x1a
	.zero		1


	//   ....[116]....
        /*0858*/ 	.word	0x00004600
        /*085c*/ 	.word	0x000000ff
        /*0860*/ 	.word	0x00000000
        /*0864*/ 	.short	0x010a
        /*0866*/ 	.byte	0x06
	.zero		1


	//   ....[117]....
        /*0868*/ 	.word	0x00004690
        /*086c*/ 	.word	0x000000ff
        /*0870*/ 	.word	0x00000000
        /*0874*/ 	.short	0x010a
        /*0876*/ 	.byte	0x06
	.zero		1


	//   ....[118]....
        /*0878*/ 	.word	0x00004720
        /*087c*/ 	.word	0x000000ff
        /*0880*/ 	.word	0x00000000
        /*0884*/ 	.short	0x010a
        /*0886*/ 	.byte	0x06
	.zero		1


	//   ....[119]....
        /*0888*/ 	.word	0x000047c0
        /*088c*/ 	.word	0x00000000
        /*0890*/ 	.word	0x00000000
        /*0894*/ 	.short	0x010a
        /*0896*/ 	.byte	0xff
	.zero		1


	//   ....[120]....
        /*0898*/ 	.word	0x00004800
        /*089c*/ 	.word	0x00000000
        /*08a0*/ 	.word	0x00000000
        /*08a4*/ 	.short	0x010a
        /*08a6*/ 	.byte	0xff
	.zero		1


	//   ....[121]....
        /*08a8*/ 	.word	0x00004870
        /*08ac*/ 	.word	0x000000ff
        /*08b0*/ 	.word	0x00000000
        /*08b4*/ 	.short	0x0101
        /*08b6*/ 	.byte	0x05
	.zero		1


	//   ....[122]....
        /*08b8*/ 	.word	0x000048b0
        /*08bc*/ 	.word	0x000000ff
        /*08c0*/ 	.word	0x00000200
        /*08c4*/ 	.short	0x010a
        /*08c6*/ 	.byte	0x0b
	.zero		1


	//   ....[123]....
        /*08c8*/ 	.word	0x00004910
        /*08cc*/ 	.word	0x000000ff
        /*08d0*/ 	.word	0x00000000
        /*08d4*/ 	.short	0x0101
        /*08d6*/ 	.byte	0x05
	.zero		1


	//   ....[124]....
        /*08d8*/ 	.word	0x00004d40
        /*08dc*/ 	.word	0x00000000
        /*08e0*/ 	.word	0x00000180
        /*08e4*/ 	.short	0x010a
        /*08e6*/ 	.byte	0xff
	.zero		1


	//   ....[125]....
        /*08e8*/ 	.word	0x00004e00
        /*08ec*/ 	.word	0x00000000
        /*08f0*/ 	.word	0x00000000
        /*08f4*/ 	.short	0x0101
        /*08f6*/ 	.byte	0xff
	.zero		1


	//   ....[126]....
        /*08f8*/ 	.word	0x00005120
        /*08fc*/ 	.word	0x000000ff
        /*0900*/ 	.word	0x00000178
        /*0904*/ 	.short	0x010a
        /*0906*/ 	.byte	0x07
	.zero		1


	//   ....[127]....
        /*0908*/ 	.word	0x00005310
        /*090c*/ 	.word	0x000000ff
        /*0910*/ 	.word	0x00000158
        /*0914*/ 	.short	0x010a
        /*0916*/ 	.byte	0x07
	.zero		1


	//   ....[128]....
        /*0918*/ 	.word	0x000054f0
        /*091c*/ 	.word	0x000000ff
        /*0920*/ 	.word	0x00000140
        /*0924*/ 	.short	0x010b
        /*0926*/ 	.byte	0x07
	.zero		1


	//   ....[129]....
        /*0928*/ 	.word	0x00005500
        /*092c*/ 	.word	0x000000ff
        /*0930*/ 	.word	0x00000000
        /*0934*/ 	.short	0x0101
        /*0936*/ 	.byte	0x0e
	.zero		1


	//   ....[130]....
        /*0938*/ 	.word	0x00005510
        /*093c*/ 	.word	0x000000ff
        /*0940*/ 	.word	0x00000160
        /*0944*/ 	.short	0x010a
        /*0946*/ 	.byte	0x07
	.zero		1


	//   ....[131]....
        /*0948*/ 	.word	0x00005700
        /*094c*/ 	.word	0x000000ff
        /*0950*/ 	.word	0x00000148
        /*0954*/ 	.short	0x010b
        /*0956*/ 	.byte	0x07
	.zero		1


	//   ....[132]....
        /*0958*/ 	.word	0x00005770
        /*095c*/ 	.word	0x000000ff
        /*0960*/ 	.word	0x00000000
        /*0964*/ 	.short	0x0101
        /*0966*/ 	.byte	0x0e
	.zero		1


	//   ....[133]....
        /*0968*/ 	.word	0x00005780
        /*096c*/ 	.word	0x000000ff
        /*0970*/ 	.word	0x00000168
        /*0974*/ 	.short	0x010a
        /*0976*/ 	.byte	0x07
	.zero		1


	//   ....[134]....
        /*0978*/ 	.word	0x00005a20
        /*097c*/ 	.word	0x000000ff
        /*0980*/ 	.word	0x00000150
        /*0984*/ 	.short	0x010b
        /*0986*/ 	.byte	0x07
	.zero		1


	//   ....[135]....
        /*0988*/ 	.word	0x00005a40
        /*098c*/ 	.word	0x000000ff
        /*0990*/ 	.word	0x00000000
        /*0994*/ 	.short	0x0101
        /*0996*/ 	.byte	0x0d
	.zero		1


	//   ....[136]....
        /*0998*/ 	.word	0x00005a70
        /*099c*/ 	.word	0x000000ff
        /*09a0*/ 	.word	0x00000158
        /*09a4*/ 	.short	0x010a
        /*09a6*/ 	.byte	0x07
	.zero		1


	//   ....[137]....
        /*09a8*/ 	.word	0x00005a90
        /*09ac*/ 	.word	0x000000ff
        /*09b0*/ 	.word	0x00000160
        /*09b4*/ 	.short	0x010a
        /*09b6*/ 	.byte	0x07
	.zero		1


	//   ....[138]....
        /*09b8*/ 	.word	0x00005ad0
        /*09bc*/ 	.word	0x00000000
        /*09c0*/ 	.word	0x00000168
        /*09c4*/ 	.short	0x010a
        /*09c6*/ 	.byte	0xff
	.zero		1


	//   ....[139]....
        /*09c8*/ 	.word	0x00005e00
        /*09cc*/ 	.word	0x00000000
        /*09d0*/ 	.word	0x00000180
        /*09d4*/ 	.short	0x010a
        /*09d6*/ 	.byte	0xff
	.zero		1


	//   ....[140]....
        /*09d8*/ 	.word	0x00005f10
        /*09dc*/ 	.word	0x00000000
        /*09e0*/ 	.word	0x00000000
        /*09e4*/ 	.short	0x0101
        /*09e6*/ 	.byte	0xff
	.zero		1


	//   ....[141]....
        /*09e8*/ 	.word	0x000068d0
        /*09ec*/ 	.word	0x00000003
        /*09f0*/ 	.word	0x00000140
        /*09f4*/ 	.short	0x010a
        /*09f6*/ 	.byte	0xff
	.zero		1


	//   ....[142]....
        /*09f8*/ 	.word	0x000068e0
        /*09fc*/ 	.word	0x00000070
        /*0a00*/ 	.word	0x000001a0
        /*0a04*/ 	.short	0x010a
        /*0a06*/ 	.byte	0xff
	.zero		1


	//   ....[143]....
        /*0a08*/ 	.word	0x00006a80
        /*0a0c*/ 	.word	0x00000003
        /*0a10*/ 	.word	0x00000140
        /*0a14*/ 	.short	0x010a
        /*0a16*/ 	.byte	0xff
	.zero		1


	//   ....[144]....
        /*0a18*/ 	.word	0x00006ba0
        /*0a1c*/ 	.word	0x00000000
        /*0a20*/ 	.word	0x00000000
        /*0a24*/ 	.short	0x0101
        /*0a26*/ 	.byte	0xff
	.zero		1


	//   ....[145]....
        /*0a28*/ 	.word	0x00006c20
        /*0a2c*/ 	.word	0x00000070
        /*0a30*/ 	.word	0x000001a0
        /*0a34*/ 	.short	0x010a
        /*0a36*/ 	.byte	0xff
	.zero		1


	//   ....[146]....
        /*0a38*/ 	.word	0x00007830
        /*0a3c*/ 	.word	0x00000003
        /*0a40*/ 	.word	0x00000140
        /*0a44*/ 	.short	0x010a
        /*0a46*/ 	.byte	0xff
	.zero		1


	//   ....[147]....
        /*0a48*/ 	.word	0x000078f0
        /*0a4c*/ 	.word	0x00000003
        /*0a50*/ 	.word	0x00000140
        /*0a54*/ 	.short	0x010a
        /*0a56*/ 	.byte	0xff
	.zero		1


	//   ....[148]....
        /*0a58*/ 	.word	0x00007a10
        /*0a5c*/ 	.word	0x00000000
        /*0a60*/ 	.word	0x00000000
        /*0a64*/ 	.short	0x0101
        /*0a66*/ 	.byte	0xff
	.zero		1


	//   ....[149]....
        /*0a68*/ 	.word	0x00008670
        /*0a6c*/ 	.word	0x00000002
        /*0a70*/ 	.word	0x00000140
        /*0a74*/ 	.short	0x010a
        /*0a76*/ 	.byte	0xff
	.zero		1


	//   ....[150]....
        /*0a78*/ 	.word	0x00008730
        /*0a7c*/ 	.word	0x00000002
        /*0a80*/ 	.word	0x00000140
        /*0a84*/ 	.short	0x010a
        /*0a86*/ 	.byte	0xff
	.zero		1


	//   ....[151]....
        /*0a88*/ 	.word	0x00008850
        /*0a8c*/ 	.word	0x00000000
        /*0a90*/ 	.word	0x00000000
        /*0a94*/ 	.short	0x0101
        /*0a96*/ 	.byte	0xff
	.zero		1


	//   ....[152]....
        /*0a98*/ 	.word	0x00008b90
        /*0a9c*/ 	.word	0x00000070
        /*0aa0*/ 	.word	0x00000000
        /*0aa4*/ 	.short	0x0101
        /*0aa6*/ 	.byte	0xff
	.zero		1


	//   ....[153]....
        /*0aa8*/ 	.word	0x000095b0
        /*0aac*/ 	.word	0x00000002
        /*0ab0*/ 	.word	0x000001f0
        /*0ab4*/ 	.short	0x010a
        /*0ab6*/ 	.byte	0xff
	.zero		1


	//   ....[154]....
        /*0ab8*/ 	.word	0x00009610
        /*0abc*/ 	.word	0x00000002
        /*0ac0*/ 	.word	0x000000a0
        /*0ac4*/ 	.short	0x010a
        /*0ac6*/ 	.byte	0xff
	.zero		1


	//   ....[155]....
        /*0ac8*/ 	.word	0x00009670
        /*0acc*/ 	.word	0x00000002
        /*0ad0*/ 	.word	0x000000a0
        /*0ad4*/ 	.short	0x010a
        /*0ad6*/ 	.byte	0xff
	.zero		1


	//   ....[156]....
        /*0ad8*/ 	.word	0x000096c0
        /*0adc*/ 	.word	0x00000002
        /*0ae0*/ 	.word	0x00000180
        /*0ae4*/ 	.short	0x010a
        /*0ae6*/ 	.byte	0xff
	.zero		1


	//   ....[157]....
        /*0ae8*/ 	.word	0x00009720
        /*0aec*/ 	.word	0x00000000
        /*0af0*/ 	.word	0x00000000
        /*0af4*/ 	.short	0x010a
        /*0af6*/ 	.byte	0xff
	.zero		1


	//   ....[158]....
        /*0af8*/ 	.word	0x00009780
        /*0afc*/ 	.word	0x00000000
        /*0b00*/ 	.word	0x00000000
        /*0b04*/ 	.short	0x010a
        /*0b06*/ 	.byte	0xff
	.zero		1


	//   ....[159]....
        /*0b08*/ 	.word	0x000097e0
        /*0b0c*/ 	.word	0x00000000
        /*0b10*/ 	.word	0x00000000
        /*0b14*/ 	.short	0x010a
        /*0b16*/ 	.byte	0xff
	.zero		1


	//   ....[160]....
        /*0b18*/ 	.word	0x00009840
        /*0b1c*/ 	.word	0x00000000
        /*0b20*/ 	.word	0x00000000
        /*0b24*/ 	.short	0x010a
        /*0b26*/ 	.byte	0xff
	.zero		1


	//   ....[161]....
        /*0b28*/ 	.word	0x000098a0
        /*0b2c*/ 	.word	0x00000000
        /*0b30*/ 	.word	0x00000000
        /*0b34*/ 	.short	0x010a
        /*0b36*/ 	.byte	0xff
	.zero		1


	//   ....[162]....
        /*0b38*/ 	.word	0x00009900
        /*0b3c*/ 	.word	0x00000000
        /*0b40*/ 	.word	0x00000000
        /*0b44*/ 	.short	0x010a
        /*0b46*/ 	.byte	0xff
	.zero		1


	//   ....[163]....
        /*0b48*/ 	.word	0x00009960
        /*0b4c*/ 	.word	0x00000000
        /*0b50*/ 	.word	0x00000000
        /*0b54*/ 	.short	0x010a
        /*0b56*/ 	.byte	0xff
	.zero		1


	//   ....[164]....
        /*0b58*/ 	.word	0x000099c0
        /*0b5c*/ 	.word	0x00000000
        /*0b60*/ 	.word	0x00000000
        /*0b64*/ 	.short	0x010a
        /*0b66*/ 	.byte	0xff
	.zero		1


	//   ....[165]....
        /*0b68*/ 	.word	0x00009a20
        /*0b6c*/ 	.word	0x00000000
        /*0b70*/ 	.word	0x00000000
        /*0b74*/ 	.short	0x010a
        /*0b76*/ 	.byte	0xff
	.zero		1


	//   ....[166]....
        /*0b78*/ 	.word	0x00009a80
        /*0b7c*/ 	.word	0x00000000
        /*0b80*/ 	.word	0x00000000
        /*0b84*/ 	.short	0x010a
        /*0b86*/ 	.byte	0xff
	.zero		1


	//   ....[167]....
        /*0b88*/ 	.word	0x00009ae0
        /*0b8c*/ 	.word	0x00000000
        /*0b90*/ 	.word	0x00000000
        /*0b94*/ 	.short	0x010a
        /*0b96*/ 	.byte	0xff
	.zero		1


	//   ....[168]....
        /*0b98*/ 	.word	0x00009b40
        /*0b9c*/ 	.word	0x00000000
        /*0ba0*/ 	.word	0x00000000
        /*0ba4*/ 	.short	0x010a
        /*0ba6*/ 	.byte	0xff
	.zero		1


	//   ....[169]....
        /*0ba8*/ 	.word	0x00009ba0
        /*0bac*/ 	.word	0x00000000
        /*0bb0*/ 	.word	0x00000000
        /*0bb4*/ 	.short	0x010a
        /*0bb6*/ 	.byte	0xff
	.zero		1


	//   ....[170]....
        /*0bb8*/ 	.word	0x00009c00
        /*0bbc*/ 	.word	0x00000000
        /*0bc0*/ 	.word	0x00000000
        /*0bc4*/ 	.short	0x010a
        /*0bc6*/ 	.byte	0xff
	.zero		1


	//   ....[171]....
        /*0bc8*/ 	.word	0x00009c60
        /*0bcc*/ 	.word	0x00000000
        /*0bd0*/ 	.word	0x00000000
        /*0bd4*/ 	.short	0x010a
        /*0bd6*/ 	.byte	0xff
	.zero		1


	//   ....[172]....
        /*0bd8*/ 	.word	0x00009cc0
        /*0bdc*/ 	.word	0x00000000
        /*0be0*/ 	.word	0x00000000
        /*0be4*/ 	.short	0x010a
        /*0be6*/ 	.byte	0xff
	.zero		1


	//   ....[173]....
        /*0be8*/ 	.word	0x00009d20
        /*0bec*/ 	.word	0x00000000
        /*0bf0*/ 	.word	0x00000000
        /*0bf4*/ 	.short	0x010a
        /*0bf6*/ 	.byte	0xff
	.zero		1


	//   ....[174]....
        /*0bf8*/ 	.word	0x00009d80
        /*0bfc*/ 	.word	0x00000000
        /*0c00*/ 	.word	0x00000000
        /*0c04*/ 	.short	0x010a
        /*0c06*/ 	.byte	0xff
	.zero		1


	//   ....[175]....
        /*0c08*/ 	.word	0x00009de0
        /*0c0c*/ 	.word	0x00000000
        /*0c10*/ 	.word	0x00000000
        /*0c14*/ 	.short	0x010a
        /*0c16*/ 	.byte	0xff
	.zero		1


	//   ....[176]....
        /*0c18*/ 	.word	0x00009e30
        /*0c1c*/ 	.word	0x00000000
        /*0c20*/ 	.word	0x000001e0
        /*0c24*/ 	.short	0x010a
        /*0c26*/ 	.byte	0xff
	.zero		1


	//   ....[177]....
        /*0c28*/ 	.word	0x00009e90
        /*0c2c*/ 	.word	0x00000000
        /*0c30*/ 	.word	0x00000190
        /*0c34*/ 	.short	0x010a
        /*0c36*/ 	.byte	0xff
	.zero		1


	//   ....[178]....
        /*0c38*/ 	.word	0x00009ee0
        /*0c3c*/ 	.word	0x00000000
        /*0c40*/ 	.word	0x00000180
        /*0c44*/ 	.short	0x010a
        /*0c46*/ 	.byte	0xff
	.zero		1


	//   ....[179]....
        /*0c48*/ 	.word	0x00009f40
        /*0c4c*/ 	.word	0x00000000
        /*0c50*/ 	.word	0x00000190
        /*0c54*/ 	.short	0x010a
        /*0c56*/ 	.byte	0xff
	.zero		1


	//   ....[180]....
        /*0c58*/ 	.word	0x00009fa0
        /*0c5c*/ 	.word	0x00000004
        /*0c60*/ 	.word	0x00000008
        /*0c64*/ 	.short	0x010a
        /*0c66*/ 	.byte	0xff
	.zero		1


	//   ....[181]....
        /*0c68*/ 	.word	0x0000a080
        /*0c6c*/ 	.word	0x00000002
        /*0c70*/ 	.word	0x00000008
        /*0c74*/ 	.short	0x010a
        /*0c76*/ 	.byte	0xff
	.zero		1


	//   ....[182]....
        /*0c78*/ 	.word	0x0000a0d0
        /*0c7c*/ 	.word	0x00000000
        /*0c80*/ 	.word	0x00000180
        /*0c84*/ 	.short	0x010a
        /*0c86*/ 	.byte	0xff
	.zero		1


	//   ....[183]....
        /*0c88*/ 	.word	0x0000a130
        /*0c8c*/ 	.word	0x00000000
        /*0c90*/ 	.word	0x000001c0
        /*0c94*/ 	.short	0x010a
        /*0c96*/ 	.byte	0xff
	.zero		1


	//   ....[184]....
        /*0c98*/ 	.word	0x0000a190
        /*0c9c*/ 	.word	0x00000000
        /*0ca0*/ 	.word	0x00000000
        /*0ca4*/ 	.short	0x010a
        /*0ca6*/ 	.byte	0xff
	.zero		1


	//   ....[185]....
        /*0ca8*/ 	.word	0x0000a1f0
        /*0cac*/ 	.word	0x00000000
        /*0cb0*/ 	.word	0x00000000
        /*0cb4*/ 	.short	0x010a
        /*0cb6*/ 	.byte	0xff
	.zero		1


	//   ....[186]....
        /*0cb8*/ 	.word	0x0000a250
        /*0cbc*/ 	.word	0x00000000
        /*0cc0*/ 	.word	0x00000000
        /*0cc4*/ 	.short	0x010a
        /*0cc6*/ 	.byte	0xff
	.zero		1


	//   ....[187]....
        /*0cc8*/ 	.word	0x0000a2b0
        /*0ccc*/ 	.word	0x00000000
        /*0cd0*/ 	.word	0x00000000
        /*0cd4*/ 	.short	0x010a
        /*0cd6*/ 	.byte	0xff
	.zero		1


	//   ....[188]....
        /*0cd8*/ 	.word	0x0000a310
        /*0cdc*/ 	.word	0x00000000
        /*0ce0*/ 	.word	0x00000200
        /*0ce4*/ 	.short	0x010a
        /*0ce6*/ 	.byte	0xff
	.zero		1


	//   ....[189]....
        /*0ce8*/ 	.word	0x0000a360
        /*0cec*/ 	.word	0x00000000
        /*0cf0*/ 	.word	0x00000180
        /*0cf4*/ 	.short	0x010a
        /*0cf6*/ 	.byte	0xff
	.zero		1


	//   ....[190]....
        /*0cf8*/ 	.word	0x0000a3c0
        /*0cfc*/ 	.word	0x00000000
        /*0d00*/ 	.word	0x00000178
        /*0d04*/ 	.short	0x010a
        /*0d06*/ 	.byte	0xff
	.zero		1


	//   ....[191]....
        /*0d08*/ 	.word	0x0000a420
        /*0d0c*/ 	.word	0x00000000
        /*0d10*/ 	.word	0x00000158
        /*0d14*/ 	.short	0x010a
        /*0d16*/ 	.byte	0xff
	.zero		1


	//   ....[192]....
        /*0d18*/ 	.word	0x0000a480
        /*0d1c*/ 	.word	0x00000000
        /*0d20*/ 	.word	0x00000160
        /*0d24*/ 	.short	0x010a
        /*0d26*/ 	.byte	0xff
	.zero		1


	//   ....[193]....
        /*0d28*/ 	.word	0x0000a4e0
        /*0d2c*/ 	.word	0x00000000
        /*0d30*/ 	.word	0x00000168
        /*0d34*/ 	.short	0x010a
        /*0d36*/ 	.byte	0xff
	.zero		1


	//   ....[194]....
        /*0d38*/ 	.word	0x0000a540
        /*0d3c*/ 	.word	0x00000000
        /*0d40*/ 	.word	0x00000158
        /*0d44*/ 	.short	0x010a
        /*0d46*/ 	.byte	0xff
	.zero		1


	//   ....[195]....
        /*0d48*/ 	.word	0x0000a5a0
        /*0d4c*/ 	.word	0x00000000
        /*0d50*/ 	.word	0x00000160
        /*0d54*/ 	.short	0x010a
        /*0d56*/ 	.byte	0xff
	.zero		1


	//   ....[196]....
        /*0d58*/ 	.word	0x0000a5f0
        /*0d5c*/ 	.word	0x00000000
        /*0d60*/ 	.word	0x00000180
        /*0d64*/ 	.short	0x010a
        /*0d66*/ 	.byte	0xff
	.zero		1


	//   ....[197]....
        /*0d68*/ 	.word	0x0000a640
        /*0d6c*/ 	.word	0x00000003
        /*0d70*/ 	.word	0x00000140
        /*0d74*/ 	.short	0x010a
        /*0d76*/ 	.byte	0xff
	.zero		1


	//   ....[198]....
        /*0d78*/ 	.word	0x0000a690
        /*0d7c*/ 	.word	0x00000070
        /*0d80*/ 	.word	0x000001a0
        /*0d84*/ 	.short	0x010a
        /*0d86*/ 	.byte	0xff
	.zero		1


	//   ....[199]....
        /*0d88*/ 	.word	0x0000a6e0
        /*0d8c*/ 	.word	0x00000003
        /*0d90*/ 	.word	0x00000140
        /*0d94*/ 	.short	0x010a
        /*0d96*/ 	.byte	0xff
	.zero		1


	//   ....[200]....
        /*0d98*/ 	.word	0x0000a730
        /*0d9c*/ 	.word	0x00000002
        /*0da0*/ 	.word	0x00000140
        /*0da4*/ 	.short	0x010a
        /*0da6*/ 	.byte	0xff
	.zero		1


	//----- nvinfo : EIATTR_NUM_MBARRIERS
	.align		4
.L_48:
        /*0da8*/ 	.byte	0x03, 0x38
        /*0daa*/ 	.short	0x0041


	//----- nvinfo : EIATTR_EXIT_INSTR_OFFSETS
	.align		4
        /*0dac*/ 	.byte	0x04, 0x1c
        /*0dae*/ 	.short	(.L_50 - .L_49)


	//   ....[0]....
.L_49:
        /*0db0*/ 	.word	0x00003330


	//   ....[1]....
        /*0db4*/ 	.word	0x00003830


	//   ....[2]....
        /*0db8*/ 	.word	0x00003890


	//   ....[3]....
        /*0dbc*/ 	.word	0x00004b30


	//   ....[4]....
        /*0dc0*/ 	.word	0x00005b00


	//   ....[5]....
        /*0dc4*/ 	.word	0x00005b40


	//   ....[6]....
        /*0dc8*/ 	.word	0x000095a0


	//----- nvinfo : EIATTR_MAX_THREADS
	.align		4
.L_50:
        /*0dcc*/ 	.byte	0x04, 0x05
        /*0dce*/ 	.short	(.L_52 - .L_51)
.L_51:
        /*0dd0*/ 	.word	0x00000100
        /*0dd4*/ 	.word	0x00000001
        /*0dd8*/ 	.word	0x00000001


	//----- nvinfo : EIATTR_CRS_STACK_SIZE
	.align		4
.L_52:
        /*0ddc*/ 	.byte	0x04, 0x1e
        /*0dde*/ 	.short	(.L_54 - .L_53)
.L_53:
        /*0de0*/ 	.word	0x00000000


	//----- nvinfo : EIATTR_CBANK_PARAM_SIZE
	.align		4
.L_54:
        /*0de4*/ 	.byte	0x03, 0x19
        /*0de6*/ 	.short	0x0800


	//----- nvinfo : EIATTR_PARAM_CBANK
	.align		4
        /*0de8*/ 	.byte	0x04, 0x0a
        /*0dea*/ 	.short	(.L_56 - .L_55)
	.align		4
.L_55:
        /*0dec*/ 	.word	index@(.nv.constant0._ZN7cutlass13device_kernelINS_4gemm6kernel13GemmUniversalIN4cute5tupleIJiiiiEEENS1_10collective13CollectiveMmaINS1_35MainloopSm100TmaUmmaWarpSpecializedILi20ELi2ELi4ENS5_IJNS4_1CILi2EEENSA_ILi1EEESC_EEEEENS5_IJNSA_ILi128EEENSA_ILi192EEENSA_ILi64EEEEEENS_12float_e4m3_tENS5_IJlSC_lEEESJ_SK_NS4_8TiledMMAINS4_8MMA_AtomIJNS4_10MMA_TraitsINS4_25SM100_MMA_F8F6F4_2x1SM_SSEJSJ_SJ_fSF_SG_NS4_17integral_constantINS4_4UMMA5MajorELSR_0EEESS_NSP_INSQ_7ScaleInELST_0EEESU_EEEEEENS4_6LayoutINS5_IJSC_SC_SC_EEENS5_IJNSA_ILi0EEESZ_SZ_EEEEENS5_IJNS4_10UnderscoreES12_S12_EEEEENS4_18SM100_TMA_2SM_LOADENS4_14ComposedLayoutINS4_7SwizzleILi2ELi4ELi3EEENS4_18smem_ptr_flag_bitsILi8EEENSX_INS5_IJNSA_ILi8EEESH_EEENS5_IJSH_SC_EEEEEEEvNS4_8identityES15_S1F_vS1G_EENS_8epilogue10collective18CollectiveEpilogueINS1I_23Sm100TmaWarpSpecializedILi3ELi2ELi32ELb0ELb0EEEJNS5_IJSH_SG_SH_EEENS5_IJNSX_ISH_SC_EENSX_INS5_IJNSA_ILi32EEESB_EEENS5_IJSC_NSA_ILi96EEEEEEEEEEESJ_SK_SJ_SK_NS1I_6fusion15FusionCallbacksIS1M_NS1V_17LinearCombinationISJ_fSJ_fLNS_15FloatRoundStyleE2EEES1N_S1U_JEEENS4_5SM1004TMEM4LOAD26SM100_TMEM_LOAD_32dp32b32xENS4_13SM90_TMA_LOADENS16_INS17_ILi1ELi4ELi3EEES1A_NSX_INS5_IJS1B_S1P_EEENS5_IJS1P_SC_EEEEEEENS4_39AutoVectorizingCopyWithAssumedAlignmentILi128EEENS4_14SM90_TMA_STOREES2A_S2C_S2C_EEEvvEEEEvNT_6ParamsE)
        /*0df0*/ 	.short	0x0380
        /*0df2*/ 	.short	0x0800


	//----- nvinfo : EIATTR_SW_WAR
	.align		4
.L_56:
        /*0df4*/ 	.byte	0x04, 0x36
        /*0df6*/ 	.short	(.L_58 - .L_57)
.L_57:
        /*0df8*/ 	.word	0x00000008
.L_58:


//--------------------- .nv.callgraph             --------------------------
	.section	.nv.callgraph,"",@"SHT_CUDA_CALLGRAPH"
	.align	4
	.sectionentsize	8
	.align		4
        /*0000*/ 	.word	0x00000000
	.align		4
        /*0004*/ 	.word	0xffffffff
	.align		4
        /*0008*/ 	.word	index@(_ZN7cutlass13device_kernelINS_4gemm6kernel13GemmUniversalIN4cute5tupleIJiiiiEEENS1_10collective13CollectiveMmaINS1_35MainloopSm100TmaUmmaWarpSpecializedILi20ELi2ELi4ENS5_IJNS4_1CILi2EEENSA_ILi1EEESC_EEEEENS5_IJNSA_ILi128EEENSA_ILi192EEENSA_ILi64EEEEEENS_12float_e4m3_tENS5_IJlSC_lEEESJ_SK_NS4_8TiledMMAINS4_8MMA_AtomIJNS4_10MMA_TraitsINS4_25SM100_MMA_F8F6F4_2x1SM_SSEJSJ_SJ_fSF_SG_NS4_17integral_constantINS4_4UMMA5MajorELSR_0EEESS_NSP_INSQ_7ScaleInELST_0EEESU_EEEEEENS4_6LayoutINS5_IJSC_SC_SC_EEENS5_IJNSA_ILi0EEESZ_SZ_EEEEENS5_IJNS4_10UnderscoreES12_S12_EEEEENS4_18SM100_TMA_2SM_LOADENS4_14ComposedLayoutINS4_7SwizzleILi2ELi4ELi3EEENS4_18smem_ptr_flag_bitsILi8EEENSX_INS5_IJNSA_ILi8EEESH_EEENS5_IJSH_SC_EEEEEEEvNS4_8identityES15_S1F_vS1G_EENS_8epilogue10collective18CollectiveEpilogueINS1I_23Sm100TmaWarpSpecializedILi3ELi2ELi32ELb0ELb0EEEJNS5_IJSH_SG_SH_EEENS5_IJNSX_ISH_SC_EENSX_INS5_IJNSA_ILi32EEESB_EEENS5_IJSC_NSA_ILi96EEEEEEEEEEESJ_SK_SJ_SK_NS1I_6fusion15FusionCallbacksIS1M_NS1V_17LinearCombinationISJ_fSJ_fLNS_15FloatRoundStyleE2EEES1N_S1U_JEEENS4_5SM1004TMEM4LOAD26SM100_TMEM_LOAD_32dp32b32xENS4_13SM90_TMA_LOADENS16_INS17_ILi1ELi4ELi3EEES1A_NSX_INS5_IJS1B_S1P_EEENS5_IJS1P_SC_EEEEEEENS4_39AutoVectorizingCopyWithAssumedAlignmentILi128EEENS4_14SM90_TMA_STOREES2A_S2C_S2C_EEEvvEEEEvNT_6ParamsE)
	.align		4
        /*000c*/ 	.word	index@(__assertfail)
	.align		4
        /*0010*/ 	.word	0x00000000
	.align		4
        /*0014*/ 	.word	0xfffffffe
	.align		4
        /*0018*/ 	.word	0x00000000
	.align		4
        /*001c*/ 	.word	0xfffffffd
	.align		4
        /*0020*/ 	.word	0x00000000
	.align		4
        /*0024*/ 	.word	0xfffffffc


//--------------------- .nv.constant4             --------------------------
	.section	.nv.constant4,"a",@progbits
	.align	8
	.align		8
.nv.constant4:
        /*0000*/ 	.dword	__assertfail
	.align		8
        /*0008*/ 	.dword	__unnamed_1
	.align		8
        /*0010*/ 	.dword	__unnamed_2
	.align		8
        /*0018*/ 	.dword	__unnamed_3
	.align		8
        /*0020*/ 	.dword	_ZN40_INTERNAL_70e16424_4_k_cu_806b0c42_219714cuda3std3__45__cpo5beginE
	.align		8
        /*0028*/ 	.dword	_ZN40_INTERNAL_70e16424_4_k_cu_806b0c42_219714cuda3std3__45__cpo3endE
	.align		8
        /*0030*/ 	.dword	_ZN40_INTERNAL_70e16424_4_k_cu_806b0c42_219714cuda3std3__45__cpo6cbeginE
	.align		8
        /*0038*/ 	.dword	_ZN40_INTERNAL_70e16424_4_k_cu_806b0c42_219714cuda3std3__45__cpo4cendE
	.align		8
        /*0040*/ 	.dword	_ZN40_INTERNAL_70e16424_4_k_cu_806b0c42_219714cuda3std3__442_GLOBAL__N__70e16424_4_k_cu_806b0c42_219716ignoreE
	.align		8
        /*0048*/ 	.dword	_ZN40_INTERNAL_70e16424_4_k_cu_806b0c42_219714cuda3std3__419piecewise_constructE
	.align		8
        /*0050*/ 	.dword	_ZN40_INTERNAL_70e16424_4_k_cu_806b0c42_219714cuda3std3__48in_placeE
	.align		8
        /*0058*/ 	.dword	_ZN40_INTERNAL_70e16424_4_k_cu_806b0c42_219714cuda3std6ranges3__45__cpo4swapE
	.align		8
        /*0060*/ 	.dword	_ZN40_INTERNAL_70e16424_4_k_cu_806b0c42_219714cuda3std6ranges3__45__cpo9iter_moveE
	.align		8
        /*0068*/ 	.dword	_ZN40_INTERNAL_70e16424_4_k_cu_806b0c42_219714cute7productE
	.align		8
        /*0070*/ 	.dword	_ZN40_INTERNAL_70e16424_4_k_cu_806b0c42_219714cute1_E
	.align		8
        /*0078*/ 	.dword	$str$25
	.align		8
        /*0080*/ 	.dword	$str$26
	.align		8
        /*0088*/ 	.dword	$str$27
	.align		8
        /*0090*/ 	.dword	$str$28


//--------------------- .text._ZN7cutlass13device_kernelINS_4gemm6kernel13GemmUniversalIN4cute5tupleIJiiiiEEENS1_10collective13CollectiveMmaINS1_35MainloopSm100TmaUmmaWarpSpecializedILi20ELi2ELi4ENS5_IJNS4_1CILi2EEENSA_ILi1EEESC_EEEEENS5_IJNSA_ILi128EEENSA_ILi192EEENSA_ILi64EEEEEENS_12float_e4m3_tENS5_IJlSC_lEEESJ_SK_NS4_8TiledMMAINS4_8MMA_AtomIJNS4_10MMA_TraitsINS4_25SM100_MMA_F8F6F4_2x1SM_SSEJSJ_SJ_fSF_SG_NS4_17integral_constantINS4_4UMMA5MajorELSR_0EEESS_NSP_INSQ_7ScaleInELST_0EEESU_EEEEEENS4_6LayoutINS5_IJSC_SC_SC_EEENS5_IJNSA_ILi0EEESZ_SZ_EEEEENS5_IJNS4_10UnderscoreES12_S12_EEEEENS4_18SM100_TMA_2SM_LOADENS4_14ComposedLayoutINS4_7SwizzleILi2ELi4ELi3EEENS4_18smem_ptr_flag_bitsILi8EEENSX_INS5_IJNSA_ILi8EEESH_EEENS5_IJSH_SC_EEEEEEEvNS4_8identityES15_S1F_vS1G_EENS_8epilogue10collective18CollectiveEpilogueINS1I_23Sm100TmaWarpSpecializedILi3ELi2ELi32ELb0ELb0EEEJNS5_IJSH_SG_SH_EEENS5_IJNSX_ISH_SC_EENSX_INS5_IJNSA_ILi32EEESB_EEENS5_IJSC_NSA_ILi96EEEEEEEEEEESJ_SK_SJ_SK_NS1I_6fusion15FusionCallbacksIS1M_NS1V_17LinearCombinationISJ_fSJ_fLNS_15FloatRoundStyleE2EEES1N_S1U_JEEENS4_5SM1004TMEM4LOAD26SM100_TMEM_LOAD_32dp32b32xENS4_13SM90_TMA_LOADENS16_INS17_ILi1ELi4ELi3EEES1A_NSX_INS5_IJS1B_S1P_EEENS5_IJS1P_SC_EEEEEEENS4_39AutoVectorizingCopyWithAssumedAlignmentILi128EEENS4_14SM90_TMA_STOREES2A_S2C_S2C_EEEvvEEEEvNT_6ParamsE --------------------------
	.section	.text._ZN7cutlass13device_kernelINS_4gemm6kernel13GemmUniversalIN4cute5tupleIJiiiiEEENS1_10collective13CollectiveMmaINS1_35MainloopSm100TmaUmmaWarpSpecializedILi20ELi2ELi4ENS5_IJNS4_1CILi2EEENSA_ILi1EEESC_EEEEENS5_IJNSA_ILi128EEENSA_ILi192EEENSA_ILi64EEEEEENS_12float_e4m3_tENS5_IJlSC_lEEESJ_SK_NS4_8TiledMMAINS4_8MMA_AtomIJNS4_10MMA_TraitsINS4_25SM100_MMA_F8F6F4_2x1SM_SSEJSJ_SJ_fSF_SG_NS4_17integral_constantINS4_4UMMA5MajorELSR_0EEESS_NSP_INSQ_7ScaleInELST_0EEESU_EEEEEENS4_6LayoutINS5_IJSC_SC_SC_EEENS5_IJNSA_ILi0EEESZ_SZ_EEEEENS5_IJNS4_10UnderscoreES12_S12_EEEEENS4_18SM100_TMA_2SM_LOADENS4_14ComposedLayoutINS4_7SwizzleILi2ELi4ELi3EEENS4_18smem_ptr_flag_bitsILi8EEENSX_INS5_IJNSA_ILi8EEESH_EEENS5_IJSH_SC_EEEEEEEvNS4_8identityES15_S1F_vS1G_EENS_8epilogue10collective18CollectiveEpilogueINS1I_23Sm100TmaWarpSpecializedILi3ELi2ELi32ELb0ELb0EEEJNS5_IJSH_SG_SH_EEENS5_IJNSX_ISH_SC_EENSX_INS5_IJNSA_ILi32EEESB_EEENS5_IJSC_NSA_ILi96EEEEEEEEEEESJ_SK_SJ_SK_NS1I_6fusion15FusionCallbacksIS1M_NS1V_17LinearCombinationISJ_fSJ_fLNS_15FloatRoundStyleE2EEES1N_S1U_JEEENS4_5SM1004TMEM4LOAD26SM100_TMEM_LOAD_32dp32b32xENS4_13SM90_TMA_LOADENS16_INS17_ILi1ELi4ELi3EEES1A_NSX_INS5_IJS1B_S1P_EEENS5_IJS1P_SC_EEEEEEENS4_39AutoVectorizingCopyWithAssumedAlignmentILi128EEENS4_14SM90_TMA_STOREES2A_S2C_S2C_EEEvvEEEEvNT_6ParamsE,"ax",@progbits
	.align	128
.text._ZN7cutlass13device_kernelINS_4gemm6kernel13GemmUniversalIN4cute5tupleIJiiiiEEENS1_10collective13CollectiveMmaINS1_35MainloopSm100TmaUmmaWarpSpecializedILi20ELi2ELi4ENS5_IJNS4_1CILi2EEENSA_ILi1EEESC_EEEEENS5_IJNSA_ILi128EEENSA_ILi192EEENSA_ILi64EEEEEENS_12float_e4m3_tENS5_IJlSC_lEEESJ_SK_NS4_8TiledMMAINS4_8MMA_AtomIJNS4_10MMA_TraitsINS4_25SM100_MMA_F8F6F4_2x1SM_SSEJSJ_SJ_fSF_SG_NS4_17integral_constantINS4_4UMMA5MajorELSR_0EEESS_NSP_INSQ_7ScaleInELST_0EEESU_EEEEEENS4_6LayoutINS5_IJSC_SC_SC_EEENS5_IJNSA_ILi0EEESZ_SZ_EEEEENS5_IJNS4_10UnderscoreES12_S12_EEEEENS4_18SM100_TMA_2SM_LOADENS4_14ComposedLayoutINS4_7SwizzleILi2ELi4ELi3EEENS4_18smem_ptr_flag_bitsILi8EEENSX_INS5_IJNSA_ILi8EEESH_EEENS5_IJSH_SC_EEEEEEEvNS4_8identityES15_S1F_vS1G_EENS_8epilogue10collective18CollectiveEpilogueINS1I_23Sm100TmaWarpSpecializedILi3ELi2ELi32ELb0ELb0EEEJNS5_IJSH_SG_SH_EEENS5_IJNSX_ISH_SC_EENSX_INS5_IJNSA_ILi32EEESB_EEENS5_IJSC_NSA_ILi96EEEEEEEEEEESJ_SK_SJ_SK_NS1I_6fusion15FusionCallbacksIS1M_NS1V_17LinearCombinationISJ_fSJ_fLNS_15FloatRoundStyleE2EEES1N_S1U_JEEENS4_5SM1004TMEM4LOAD26SM100_TMEM_LOAD_32dp32b32xENS4_13SM90_TMA_LOADENS16_INS17_ILi1ELi4ELi3EEES1A_NSX_INS5_IJS1B_S1P_EEENS5_IJS1P_SC_EEEEEEENS4_39AutoVectorizingCopyWithAssumedAlignmentILi128EEENS4_14SM90_TMA_STOREES2A_S2C_S2C_EEEvvEEEEvNT_6ParamsE:
        .type           _ZN7cutlass13device_kernelINS_4gemm6kernel13GemmUniversalIN4cute5tupleIJiiiiEEENS1_10collective13CollectiveMmaINS1_35MainloopSm100TmaUmmaWarpSpecializedILi20ELi2ELi4ENS5_IJNS4_1CILi2EEENSA_ILi1EEESC_EEEEENS5_IJNSA_ILi128EEENSA_ILi192EEENSA_ILi64EEEEEENS_12float_e4m3_tENS5_IJlSC_lEEESJ_SK_NS4_8TiledMMAINS4_8MMA_AtomIJNS4_10MMA_TraitsINS4_25SM100_MMA_F8F6F4_2x1SM_SSEJSJ_SJ_fSF_SG_NS4_17integral_constantINS4_4UMMA5MajorELSR_0EEESS_NSP_INSQ_7ScaleInELST_0EEESU_EEEEEENS4_6LayoutINS5_IJSC_SC_SC_EEENS5_IJNSA_ILi0EEESZ_SZ_EEEEENS5_IJNS4_10UnderscoreES12_S12_EEEEENS4_18SM100_TMA_2SM_LOADENS4_14ComposedLayoutINS4_7SwizzleILi2ELi4ELi3EEENS4_18smem_ptr_flag_bitsILi8EEENSX_INS5_IJNSA_ILi8EEESH_EEENS5_IJSH_SC_EEEEEEEvNS4_8identityES15_S1F_vS1G_EENS_8epilogue10collective18CollectiveEpilogueINS1I_23Sm100TmaWarpSpecializedILi3ELi2ELi32ELb0ELb0EEEJNS5_IJSH_SG_SH_EEENS5_IJNSX_ISH_SC_EENSX_INS5_IJNSA_ILi32EEESB_EEENS5_IJSC_NSA_ILi96EEEEEEEEEEESJ_SK_SJ_SK_NS1I_6fusion15FusionCallbacksIS1M_NS1V_17LinearCombinationISJ_fSJ_fLNS_15FloatRoundStyleE2EEES1N_S1U_JEEENS4_5SM1004TMEM4LOAD26SM100_TMEM_LOAD_32dp32b32xENS4_13SM90_TMA_LOADENS16_INS17_ILi1ELi4ELi3EEES1A_NSX_INS5_IJS1B_S1P_EEENS5_IJS1P_SC_EEEEEEENS4_39AutoVectorizingCopyWithAssumedAlignmentILi128EEENS4_14SM90_TMA_STOREES2A_S2C_S2C_EEEvvEEEEvNT_6ParamsE,@function
        .size           _ZN7cutlass13device_kernelINS_4gemm6kernel13GemmUniversalIN4cute5tupleIJiiiiEEENS1_10collective13CollectiveMmaINS1_35MainloopSm100TmaUmmaWarpSpecializedILi20ELi2ELi4ENS5_IJNS4_1CILi2EEENSA_ILi1EEESC_EEEEENS5_IJNSA_ILi128EEENSA_ILi192EEENSA_ILi64EEEEEENS_12float_e4m3_tENS5_IJlSC_lEEESJ_SK_NS4_8TiledMMAINS4_8MMA_AtomIJNS4_10MMA_TraitsINS4_25SM100_MMA_F8F6F4_2x1SM_SSEJSJ_SJ_fSF_SG_NS4_17integral_constantINS4_4UMMA5MajorELSR_0EEESS_NSP_INSQ_7ScaleInELST_0EEESU_EEEEEENS4_6LayoutINS5_IJSC_SC_SC_EEENS5_IJNSA_ILi0EEESZ_SZ_EEEEENS5_IJNS4_10UnderscoreES12_S12_EEEEENS4_18SM100_TMA_2SM_LOADENS4_14ComposedLayoutINS4_7SwizzleILi2ELi4ELi3EEENS4_18smem_ptr_flag_bitsILi8EEENSX_INS5_IJNSA_ILi8EEESH_EEENS5_IJSH_SC_EEEEEEEvNS4_8identityES15_S1F_vS1G_EENS_8epilogue10collective18CollectiveEpilogueINS1I_23Sm100TmaWarpSpecializedILi3ELi2ELi32ELb0ELb0EEEJNS5_IJSH_SG_SH_EEENS5_IJNSX_ISH_SC_EENSX_INS5_IJNSA_ILi32EEESB_EEENS5_IJSC_NSA_ILi96EEEEEEEEEEESJ_SK_SJ_SK_NS1I_6fusion15FusionCallbacksIS1M_NS1V_17LinearCombinationISJ_fSJ_fLNS_15FloatRoundStyleE2EEES1N_S1U_JEEENS4_5SM1004TMEM4LOAD26SM100_TMEM_LOAD_32dp32b32xENS4_13SM90_TMA_LOADENS16_INS17_ILi1ELi4ELi3EEES1A_NSX_INS5_IJS1B_S1P_EEENS5_IJS1P_SC_EEEEEEENS4_39AutoVectorizingCopyWithAssumedAlignmentILi128EEENS4_14SM90_TMA_STOREES2A_S2C_S2C_EEEvvEEEEvNT_6ParamsE,(.L_x_231 - _ZN7cutlass13device_kernelINS_4gemm6kernel13GemmUniversalIN4cute5tupleIJiiiiEEENS1_10collective13CollectiveMmaINS1_35MainloopSm100TmaUmmaWarpSpecializedILi20ELi2ELi4ENS5_IJNS4_1CILi2EEENSA_ILi1EEESC_EEEEENS5_IJNSA_ILi128EEENSA_ILi192EEENSA_ILi64EEEEEENS_12float_e4m3_tENS5_IJlSC_lEEESJ_SK_NS4_8TiledMMAINS4_8MMA_AtomIJNS4_10MMA_TraitsINS4_25SM100_MMA_F8F6F4_2x1SM_SSEJSJ_SJ_fSF_SG_NS4_17integral_constantINS4_4UMMA5MajorELSR_0EEESS_NSP_INSQ_7ScaleInELST_0EEESU_EEEEEENS4_6LayoutINS5_IJSC_SC_SC_EEENS5_IJNSA_ILi0EEESZ_SZ_EEEEENS5_IJNS4_10UnderscoreES12_S12_EEEEENS4_18SM100_TMA_2SM_LOADENS4_14ComposedLayoutINS4_7SwizzleILi2ELi4ELi3EEENS4_18smem_ptr_flag_bitsILi8EEENSX_INS5_IJNSA_ILi8EEESH_EEENS5_IJSH_SC_EEEEEEEvNS4_8identityES15_S1F_vS1G_EENS_8epilogue10collective18CollectiveEpilogueINS1I_23Sm100TmaWarpSpecializedILi3ELi2ELi32ELb0ELb0EEEJNS5_IJSH_SG_SH_EEENS5_IJNSX_ISH_SC_EENSX_INS5_IJNSA_ILi32EEESB_EEENS5_IJSC_NSA_ILi96EEEEEEEEEEESJ_SK_SJ_SK_NS1I_6fusion15FusionCallbacksIS1M_NS1V_17LinearCombinationISJ_fSJ_fLNS_15FloatRoundStyleE2EEES1N_S1U_JEEENS4_5SM1004TMEM4LOAD26SM100_TMEM_LOAD_32dp32b32xENS4_13SM90_TMA_LOADENS16_INS17_ILi1ELi4ELi3EEES1A_NSX_INS5_IJS1B_S1P_EEENS5_IJS1P_SC_EEEEEEENS4_39AutoVectorizingCopyWithAssumedAlignmentILi128EEENS4_14SM90_TMA_STOREES2A_S2C_S2C_EEEvvEEEEvNT_6ParamsE)
        .other          _ZN7cutlass13device_kernelINS_4gemm6kernel13GemmUniversalIN4cute5tupleIJiiiiEEENS1_10collective13CollectiveMmaINS1_35MainloopSm100TmaUmmaWarpSpecializedILi20ELi2ELi4ENS5_IJNS4_1CILi2EEENSA_ILi1EEESC_EEEEENS5_IJNSA_ILi128EEENSA_ILi192EEENSA_ILi64EEEEEENS_12float_e4m3_tENS5_IJlSC_lEEESJ_SK_NS4_8TiledMMAINS4_8MMA_AtomIJNS4_10MMA_TraitsINS4_25SM100_MMA_F8F6F4_2x1SM_SSEJSJ_SJ_fSF_SG_NS4_17integral_constantINS4_4UMMA5MajorELSR_0EEESS_NSP_INSQ_7ScaleInELST_0EEESU_EEEEEENS4_6LayoutINS5_IJSC_SC_SC_EEENS5_IJNSA_ILi0EEESZ_SZ_EEEEENS5_IJNS4_10UnderscoreES12_S12_EEEEENS4_18SM100_TMA_2SM_LOADENS4_14ComposedLayoutINS4_7SwizzleILi2ELi4ELi3EEENS4_18smem_ptr_flag_bitsILi8EEENSX_INS5_IJNSA_ILi8EEESH_EEENS5_IJSH_SC_EEEEEEEvNS4_8identityES15_S1F_vS1G_EENS_8epilogue10collective18CollectiveEpilogueINS1I_23Sm100TmaWarpSpecializedILi3ELi2ELi32ELb0ELb0EEEJNS5_IJSH_SG_SH_EEENS5_IJNSX_ISH_SC_EENSX_INS5_IJNSA_ILi32EEESB_EEENS5_IJSC_NSA_ILi96EEEEEEEEEEESJ_SK_SJ_SK_NS1I_6fusion15FusionCallbacksIS1M_NS1V_17LinearCombinationISJ_fSJ_fLNS_15FloatRoundStyleE2EEES1N_S1U_JEEENS4_5SM1004TMEM4LOAD26SM100_TMEM_LOAD_32dp32b32xENS4_13SM90_TMA_LOADENS16_INS17_ILi1ELi4ELi3EEES1A_NSX_INS5_IJS1B_S1P_EEENS5_IJS1P_SC_EEEEEEENS4_39AutoVectorizingCopyWithAssumedAlignmentILi128EEENS4_14SM90_TMA_STOREES2A_S2C_S2C_EEEvvEEEEvNT_6ParamsE,@"STO_CUDA_ENTRY STV_DEFAULT"
_ZN7cutlass13device_kernelINS_4gemm6kernel13GemmUniversalIN4cute5tupleIJiiiiEEENS1_10collective13CollectiveMmaINS1_35MainloopSm100TmaUmmaWarpSpecializedILi20ELi2ELi4ENS5_IJNS4_1CILi2EEENSA_ILi1EEESC_EEEEENS5_IJNSA_ILi128EEENSA_ILi192EEENSA_ILi64EEEEEENS_12float_e4m3_tENS5_IJlSC_lEEESJ_SK_NS4_8TiledMMAINS4_8MMA_AtomIJNS4_10MMA_TraitsINS4_25SM100_MMA_F8F6F4_2x1SM_SSEJSJ_SJ_fSF_SG_NS4_17integral_constantINS4_4UMMA5MajorELSR_0EEESS_NSP_INSQ_7ScaleInELST_0EEESU_EEEEEENS4_6LayoutINS5_IJSC_SC_SC_EEENS5_IJNSA_ILi0EEESZ_SZ_EEEEENS5_IJNS4_10UnderscoreES12_S12_EEEEENS4_18SM100_TMA_2SM_LOADENS4_14ComposedLayoutINS4_7SwizzleILi2ELi4ELi3EEENS4_18smem_ptr_flag_bitsILi8EEENSX_INS5_IJNSA_ILi8EEESH_EEENS5_IJSH_SC_EEEEEEEvNS4_8identityES15_S1F_vS1G_EENS_8epilogue10collective18CollectiveEpilogueINS1I_23Sm100TmaWarpSpecializedILi3ELi2ELi32ELb0ELb0EEEJNS5_IJSH_SG_SH_EEENS5_IJNSX_ISH_SC_EENSX_INS5_IJNSA_ILi32EEESB_EEENS5_IJSC_NSA_ILi96EEEEEEEEEEESJ_SK_SJ_SK_NS1I_6fusion15FusionCallbacksIS1M_NS1V_17LinearCombinationISJ_fSJ_fLNS_15FloatRoundStyleE2EEES1N_S1U_JEEENS4_5SM1004TMEM4LOAD26SM100_TMEM_LOAD_32dp32b32xENS4_13SM90_TMA_LOADENS16_INS17_ILi1ELi4ELi3EEES1A_NSX_INS5_IJS1B_S1P_EEENS5_IJS1P_SC_EEEEEEENS4_39AutoVectorizingCopyWithAssumedAlignmentILi128EEENS4_14SM90_TMA_STOREES2A_S2C_S2C_EEEvvEEEEvNT_6ParamsE:
[----:B------:R-:W1:Y:S01]  /*0000*/  LDC R1, c[0x0][0x37c] ;  /* 0x0000df00ff017b82 */ /* 0x000e620000000800 */
[----:B------:R-:W2:Y:S01]  /*0010*/  S2R R110, SR_TID.X ;  /* 0x00000000006e7919 */ /* 0x000ea20000002100 */
[----:B------:R-:W3:Y:S06]  /*0020*/  LDCU.64 UR4, c[0x0][0x890] ;  /* 0x00011200ff0477ac */ /* 0x000eec0008000a00 */
[----:B------:R-:W4:Y:S01]  /*0030*/  S2UR UR37, SR_CgaCtaId ;  /* 0x00000000002579c3 */ /* 0x000f220000008800 */
[----:B------:R-:W-:Y:S02]  /*0040*/  PRMT R98, RZ, 0x7610, R98 ;  /* 0x00007610ff627816 */ /* 0x000fe40000000062 */
[----:B------:R-:W-:Y:S01]  /*0050*/  ELECT P1, URZ, PT ;  /* 0x0000000000ff782f */ /* 0x000fe20003820000 */
[----:B------:R-:W1:Y:S01]  /*0060*/  LDCU.64 UR46, c[0x0][0x358] ;  /* 0x00006b00ff2e77ac */ /* 0x000e620008000a00 */
[----:B---3--:R-:W-:-:S04]  /*0070*/  UISETP.NE.U32.AND UP0, UPT, UR4, URZ, UPT ;  /* 0x000000ff0400728c */ /* 0x008fc8000bf05070 */
[----:B------:R-:W-:Y:S02]  /*0080*/  UISETP.NE.AND.EX UP0, UPT, UR5, URZ, UPT, UP0 ;  /* 0x000000ff0500728c */ /* 0x000fe4000bf05300 */
[----:B----4-:R-:W-:Y:S02]  /*0090*/  ULOP3.LUT UR9, UR37, 0x1, URZ, 0xc0, !UPT ;  /* 0x0000000125097892 */ /* 0x010fe4000f8ec0ff */
[----:B------:R-:W-:Y:S01]  /*00a0*/  ULOP3.LUT UR8, UR37, 0x1, URZ, 0x3c, !UPT ;  /* 0x0000000125087892 */ /* 0x000fe2000f8e3cff */
[----:B--2---:R-:W-:-:S05]  /*00b0*/  SHF.R.U32.HI R104, RZ, 0x5, R110 ;  /* 0x00000005ff687819 */ /* 0x004fca000001166e */
[----:B------:R-:W2:Y:S02]  /*00c0*/  SHFL.IDX PT, R0, R104, RZ, 0x1f ;  /* 0x00001fff68007589 */ /* 0x000ea400000e0000 */
[----:B--2---:R-:W-:Y:S01]  /*00d0*/  R2UR UR10, R0 ;  /* 0x00000000000a72ca */ /* 0x004fe200000e0000 */
[----:B-1----:R-:W-:-:S14]  /*00e0*/  BRA.U UP0, `(.L_x_0) ;  /* 0x00000001002c7547 */ /* 0x002fdc000b800000 */
[----:B------:R-:W1:Y:S02]  /*00f0*/  LDCU.64 UR6, c[0x0][0x888] ;  /* 0x00011100ff0677ac */ /* 0x000e640008000a00 */
[----:B-1----:R-:W-:-:S04]  /*0100*/  UISETP.NE.U32.AND UP0, UPT, UR6, URZ, UPT ;  /* 0x000000ff0600728c */ /* 0x002fc8000bf05070 */
[----:B------:R-:W-:-:S09]  /*0110*/  UISETP.NE.AND.EX UP0, UPT, UR7, URZ, UPT, UP0 ;  /* 0x000000ff0700728c */ /* 0x000fd2000bf05300 */
[----:B------:R-:W-:Y:S05]  /*0120*/  BRA.U !UP0, `(.L_x_1) ;  /* 0x0000000108107547 */ /* 0x000fea000b800000 */
[----:B------:R-:W1:Y:S02]  /*0130*/  LDC.64 R2, c[0x0][0x888] ;  /* 0x00022200ff027b82 */ /* 0x000e640000000a00 */
[----:B-1----:R1:W5:Y:S01]  /*0140*/  LDG.E R49, desc[UR46][R2.64] ;  /* 0x0000002e02317981 */ /* 0x002362000c1e1900 */
[----:B------:R-:W-:Y:S01]  /*0150*/  HFMA2 R98, -RZ, RZ, 0, 5.9604644775390625e-08 ;  /* 0x00000001ff627431 */ /* 0x000fe200000001ff */
[----:B------:R-:W-:Y:S05]  /*0160*/  BRA `(.L_x_0) ;  /* 0x00000000000c7947 */ /* 0x000fea0003800000 */
.L_x_1:
[----:B------:R-:W1:Y:S01]  /*0170*/  LDCU UR6, c[0x0][0x880] ;  /* 0x00011000ff0677ac */ /* 0x000e620008000800 */
[----:B------:R-:W-:Y:S01]  /*0180*/  HFMA2 R98, -RZ, RZ, 0, 5.9604644775390625e-08 ;  /* 0x00000001ff627431 */ /* 0x000fe200000001ff */
[----:B-1----:R-:W-:-:S07]  /*0190*/  MOV R49, UR6 ;  /* 0x0000000600317c02 */ /* 0x002fce0008000f00 */
.L_x_0:
[----:B------:R-:W2:Y:S02]  /*01a0*/  LDCU.64 UR6, c[0x0][0x8b0] ;  /* 0x00011600ff0677ac */ /* 0x000ea40008000a00 */
[----:B--2---:R-:W-:-:S04]  /*01b0*/  UISETP.NE.U32.AND UP0, UPT, UR6, URZ, UPT ;  /* 0x000000ff0600728c */ /* 0x004fc8000bf05070 */
[----:B------:R-:W-:-:S09]  /*01c0*/  UISETP.NE.AND.EX UP0, UPT, UR7, URZ, UPT, UP0 ;  /* 0x000000ff0700728c */ /* 0x000fd2000bf05300 */
[----:B------:R-:W-:Y:S05]  /*01d0*/  BRA.U UP0, `(.L_x_2) ;  /* 0x0000000100247547 */ /* 0x000fea000b800000 */
[----:B------:R-:W2:Y:S02]  /*01e0*/  LDCU.64 UR6, c[0x0][0x8a8] ;  /* 0x00011500ff0677ac */ /* 0x000ea40008000a00 */
[----:B--2---:R-:W-:-:S04]  /*01f0*/  UISETP.NE.U32.AND UP0, UPT, UR6, URZ, UPT ;  /* 0x000000ff0600728c */ /* 0x004fc8000bf05070 */
[----:B------:R-:W-:-:S09]  /*0200*/  UISETP.NE.AND.EX UP0, UPT, UR7, URZ, UPT, UP0 ;  /* 0x000000ff0700728c */ /* 0x000fd2000bf05300 */
[----:B------:R-:W-:Y:S05]  /*0210*/  BRA.U !UP0, `(.L_x_3) ;  /* 0x00000001080c7547 */ /* 0x000fea000b800000 */
[----:B------:R-:W2:Y:S02]  /*0220*/  LDC.64 R46, c[0x0][0x8a8] ;  /* 0x00022a00ff2e7b82 */ /* 0x000ea40000000a00 */
[----:B--2---:R2:W5:Y:S01]  /*0230*/  LDG.E R46, desc[UR46][R46.64] ;  /* 0x0000002e2e2e7981 */ /* 0x004562000c1e1900 */
[----:B------:R-:W-:Y:S05]  /*0240*/  BRA `(.L_x_2) ;  /* 0x0000000000087947 */ /* 0x000fea0003800000 */
.L_x_3:
[----:B------:R-:W2:Y:S02]  /*0250*/  LDCU UR6, c[0x0][0x8a0] ;  /* 0x00011400ff0677ac */ /* 0x000ea40008000800 */
[----:B--2---:R-:W-:Y:S02]  /*0260*/  MOV R46, UR6 ;  /* 0x00000006002e7c02 */ /* 0x004fe40008000f00 */
.L_x_2:
[----:B------:R-:W-:Y:S01]  /*0270*/  IMAD.U32 R0, RZ, RZ, UR10 ;  /* 0x0000000aff007e24 */ /* 0x000fe2000f8e00ff */
[----:B------:R-:W-:Y:S04]  /*0280*/  BSSY.RECONVERGENT B0, `(.L_x_4) ;  /* 0x000000c000007945 */ /* 0x000fe80003800200 */
[C---:B------:R-:W-:Y:S02]  /*0290*/  ISETP.NE.OR P2, PT, R0.reuse, 0x1, !P1 ;  /* 0x000000010000780c */ /* 0x040fe40004f45670 */
[----:B------:R-:W-:-:S11]  /*02a0*/  ISETP.NE.OR P0, PT, R0, 0x3, !P1 ;  /* 0x000000030000780c */ /* 0x000fd60004f05670 */
[----:B------:R-:W-:Y:S05]  /*02b0*/  @P2 BRA `(.L_x_5) ;  /* 0x0000000000202947 */ /* 0x000fea0003800000 */
[----:B------:R-:W3:Y:S02]  /*02c0*/  LDCU.64 UR6, c[0x0][0x348] ;  /* 0x00006900ff0677ac */ /* 0x000ee40008000a00 */
[----:B---3--:R-:W-:Y:S02]  /*02d0*/  UIADD3 UR12, UP1, UPT, UR6, 0x80, URZ ;  /* 0x00000080060c7890 */ /* 0x008fe4000ff3e0ff */
[----:B------:R-:W-:Y:S02]  /*02e0*/  UIADD3 UR6, UP0, UPT, UR6, 0x180, URZ ;  /* 0x0000018006067890 */ /* 0x000fe4000ff1e0ff */
[----:B------:R-:W-:Y:S02]  /*02f0*/  UIADD3.X UR13, UPT, UPT, URZ, UR7, URZ, UP1, !UPT ;  /* 0x00000007ff0d7290 */ /* 0x000fe40008ffe4ff */
[----:B------:R-:W-:-:S07]  /*0300*/  UIADD3.X UR7, UPT, UPT, URZ, UR7, URZ, UP0, !UPT ;  /* 0x00000007ff077290 */ /* 0x000fce00087fe4ff */
[----:B------:R3:W-:Y:S02]  /*0310*/  UTMACCTL.PF [UR12] ;  /* 0x000000000c0079b9 */ /* 0x0007e40008040000 */
[----:B------:R3:W-:Y:S02]  /*0320*/  UTMACCTL.PF [UR6] ;  /* 0x00000000060079b9 */ /* 0x0007e40008040000 */
[----:B---3--:R-:W-:Y:S01]  /*0330*/  NOP ;  /* 0x0000000000007918 */ /* 0x008fe20000000000 */
.L_x_5:
[----:B------:R-:W-:Y:S05]  /*0340*/  BSYNC.RECONVERGENT B0 ;  /* 0x0000000000007941 */ /* 0x000fea0003800200 */
.L_x_4:
[----:B------:R-:W-:Y:S04]  /*0350*/  BSSY.RECONVERGENT B0, `(.L_x_6) ;  /* 0x000000a000007945 */ /* 0x000fe80003800200 */
        /* <DEDUP_REMOVED lines=9> */
.L_x_7:
[----:B------:R-:W-:Y:S05]  /*03f0*/  BSYNC.RECONVERGENT B0 ;  /* 0x0000000000007941 */ /* 0x000fea0003800200 */
.L_x_6:
[----:B------:R-:W3:Y:S01]  /*0400*/  LDCU.64 UR6, c[0x0][0x888] ;  /* 0x00011100ff0677ac */ /* 0x000ee20008000a00 */
[----:B------:R-:W-:Y:S02]  /*0410*/  UISETP.EQ.U32.AND UP1, UPT, UR4, URZ, UPT ;  /* 0x000000ff0400728c */ /* 0x000fe4000bf22070 */
[----:B------:R-:W-:Y:S02]  /*0420*/  UPLOP3.LUT UP5, UPT, UPT, UPT, UPT, 0x80, 0x8 ;  /* 0x000000000008789c */ /* 0x000fe40003faf070 */
[----:B---3--:R-:W-:-:S04]  /*0430*/  UISETP.NE.U32.AND UP0, UPT, UR6, URZ, UPT ;  /* 0x000000ff0600728c */ /* 0x008fc8000bf05070 */
[----:B------:R-:W-:-:S04]  /*0440*/  UISETP.NE.AND.EX UP0, UPT, UR7, URZ, UPT, UP0 ;  /* 0x000000ff0700728c */ /* 0x000fc8000bf05300 */
[----:B------:R-:W-:-:S04]  /*0450*/  UISETP.EQ.OR.EX UP2, UPT, UR5, URZ, !UP0, UP1 ;  /* 0x000000ff0500728c */ /* 0x000fc8000c742710 */
[----:B------:R-:W-:-:S05]  /*0460*/  UP2UR UR51, UPR, URZ, 0x4 ;  /* 0x00000004ff337883 */ /* 0x000fca0008000000 */
[----:B------:R-:W-:Y:S07]  /*0470*/  BRA.U !UP2, `(.L_x_8) ;  /* 0x000000010a207547 */ /* 0x000fee000b800000 */
[----:B------:R-:W-:Y:S01]  /*0480*/  UISETP.NE.U32.AND UP2, UPT, UR4, URZ, UPT ;  /* 0x000000ff0400728c */ /* 0x000fe2000bf45070 */
[----:B-----5:R-:W-:Y:S01]  /*0490*/  FSETP.NEU.AND P0, PT, R49, RZ, PT ;  /* 0x000000ff3100720b */ /* 0x020fe20003f0d000 */
[----:B------:R-:W-:Y:S02]  /*04a0*/  USEL UR4, URZ, 0xffffffff, UP0 ;  /* 0xffffffffff047887 */ /* 0x000fe40008000000 */
[----:B------:R-:W-:-:S10]  /*04b0*/  UISETP.NE.AND.EX UP2, UPT, UR5, URZ, UPT, UP2 ;  /* 0x000000ff0500728c */ /* 0x000fd4000bf45320 */
[----:B------:R-:W-:Y:S01]  /*04c0*/  VOTEU.ANY UP1, P0 ;  /* 0x0000000000ff7886 */ /* 0x000fe20000020100 */
[----:B------:R-:W-:-:S04]  /*04d0*/  @!UP2 USEL UR4, URZ, 0xffffffff, UP1 ;  /* 0xffffffffff04a887 */ /* 0x000fc80008800000 */
[----:B------:R-:W-:-:S04]  /*04e0*/  ULOP3.LUT UR4, UR4, 0x1, URZ, 0xc0, !UPT ;  /* 0x0000000104047892 */ /* 0x000fc8000f8ec0ff */
[----:B------:R-:W-:-:S11]  /*04f0*/  UISETP.NE.U32.AND UP5, UPT, UR4, 0x1, UPT ;  /* 0x000000010400788c */ /* 0x000fd6000bfa5070 */
.L_x_8:
[----:B------:R-:W3:Y:S01]  /*0500*/  SHFL.IDX PT, R0, R104, RZ, 0x1f ;  /* 0x00001fff68007589 */ /* 0x000ee200000e0000 */
[----:B------:R-:W-:-:S04]  /*0510*/  UISETP.NE.AND UP1, UPT, UR10, 0x2, UPT ;  /* 0x000000020a00788c */ /* 0x000fc8000bf25270 */
[----:B------:R-:W-:Y:S02]  /*0520*/  UISETP.EQ.AND UP2, UPT, UR9, URZ, !UP1 ;  /* 0x000000ff0900728c */ /* 0x000fe4000cf42270 */
[----:B------:R-:W-:-:S04]  /*0530*/  USEL UR6, URZ, 0x1, UP1 ;  /* 0x00000001ff067887 */ /* 0x000fc80008800000 */
[----:B------:R-:W-:Y:S02]  /*0540*/  PLOP3.LUT P5, PT, P1, PT, UP2, 0x80, 0x8 ;  /* 0x000000000008781c */ /* 0x000fe40000faf028 */
[----:B---3--:R-:W-:-:S13]  /*0550*/  ISETP.NE.AND P0, PT, R0, RZ, PT ;  /* 0x000000ff0000720c */ /* 0x008fda0003f05270 */
[----:B------:R-:W-:Y:S05]  /*0560*/  @P0 BRA `(.L_x_9) ;  /* 0x0000000000d00947 */ /* 0x000fea0003800000 */
[----:B------:R-:W-:Y:S01]  /*0570*/  ELECT P0, URZ, PT ;  /* 0x0000000000ff782f */ /* 0x000fe20003800000 */
[----:B------:R-:W-:-:S12]  /*0580*/  BSSY.RECONVERGENT B0, `(.L_x_9) ;  /* 0x0000032000007945 */ /* 0x000fd80003800200 */
[----:B------:R-:W-:Y:S05]  /*0590*/  @!P0 BRA `(.L_x_10) ;  /* 0x0000000000c08947 */ /* 0x000fea0003800000 */
[----:B------:R-:W-:Y:S01]  /*05a0*/  UMOV UR5, 0x400 ;  /* 0x0000040000057882 */ /* 0x000fe20000000000 */
[----:B------:R-:W-:Y:S01]  /*05b0*/  UMOV UR4, 0x1 ;  /* 0x0000000100047882 */ /* 0x000fe20000000000 */
[----:B------:R-:W-:Y:S02]  /*05c0*/  ULEA UR5, UR37, UR5, 0x18 ;  /* 0x0000000525057291 */ /* 0x000fe4000f8ec0ff */
[----:B------:R-:W-:-:S04]  /*05d0*/  UIADD3 UR12, UPT, UPT, -UR4, 0x100000, URZ ;  /* 0x00100000040c7890 */ /* 0x000fc8000fffe1ff */
[----:B------:R-:W-:Y:S02]  /*05e0*/  USHF.L.U32 UR13, UR12, 0xb, URZ ;  /* 0x0000000b0c0d7899 */ /* 0x000fe400080006ff */
[----:B------:R-:W-:Y:S01]  /*05f0*/  USHF.L.U32 UR12, UR12, 0x1, URZ ;  /* 0x000000010c0c7899 */ /* 0x000fe200080006ff */
[----:B------:R-:W3:Y:S11]  /*0600*/  FENCE.VIEW.ASYNC.S ;  /* 0x00000000000073c6 */ /* 0x000ef60000000000 */
[----:B---3--:R3:W4:Y:S01]  /*0610*/  SYNCS.EXCH.64 URZ, [UR5], UR12 ;  /* 0x0000000c05ff75b2 */ /* 0x0087220008000100 */
[----:B------:R3:W1:Y:S01]  /*0620*/  SYNCS.EXCH.64 URZ, [UR5+0xa0], UR12 ;  /* 0x0000a00c05ff75b2 */ /* 0x0006620008000100 */
        /* <DEDUP_REMOVED lines=37> */
[----:B------:R3:W1:Y:S02]  /*0880*/  SYNCS.EXCH.64 URZ, [UR5+0x138], UR12 ;  /* 0x0001380c05ff75b2 */ /* 0x0006640008000100 */
[----:B---34-:R-:W-:Y:S01]  /*0890*/  NOP ;  /* 0x0000000000007918 */ /* 0x018fe20000000000 */
.L_x_10:
[----:B------:R-:W-:Y:S05]  /*08a0*/  BSYNC.RECONVERGENT B0 ;  /* 0x0000000000007941 */ /* 0x000fea0003800200 */
.L_x_9:
[----:B------:R-:W3:Y:S01]  /*08b0*/  SHFL.IDX PT, R0, R104, RZ, 0x1f ;  /* 0x00001fff68007589 */ /* 0x000ee200000e0000 */
[----:B------:R-:W-:Y:S01]  /*08c0*/  NOP ;  /* 0x0000000000007918 */ /* 0x000fe20000000000 */
[----:B---3--:R-:W-:-:S13]  /*08d0*/  ISETP.NE.AND P0, PT, R0, 0x1, PT ;  /* 0x000000010000780c */ /* 0x008fda0003f05270 */
[----:B------:R-:W-:Y:S05]  /*08e0*/  @P0 BRA `(.L_x_11) ;  /* 0x00000000004c0947 */ /* 0x000fea0003800000 */
[----:B------:R-:W-:Y:S01]  /*08f0*/  UMOV UR7, 0x400 ;  /* 0x0000040000077882 */ /* 0x000fe20000000000 */
[----:B------:R-:W-:Y:S01]  /*0900*/  UMOV UR5, 0x20 ;  /* 0x0000002000057882 */ /* 0x000fe20000000000 */
[----:B------:R-:W-:Y:S01]  /*0910*/  UMOV UR4, 0x80 ;  /* 0x0000008000047882 */ /* 0x000fe20000000000 */
[----:B------:R-:W-:Y:S02]  /*0920*/  ULEA UR7, UR37, UR7, 0x18 ;  /* 0x0000000725077291 */ /* 0x000fe4000f8ec0ff */
[----:B------:R-:W-:-:S04]  /*0930*/  UIADD3 UR12, UPT, UPT, -UR5, 0x100000, URZ ;  /* 0x00100000050c7890 */ /* 0x000fc8000fffe1ff */
[----:B------:R-:W-:Y:S02]  /*0940*/  USHF.L.U32 UR13, UR12, 0xb, URZ ;  /* 0x0000000b0c0d7899 */ /* 0x000fe400080006ff */
[----:B------:R-:W-:Y:S02]  /*0950*/  USHF.L.U32 UR12, UR12, 0x1, URZ ;  /* 0x000000010c0c7899 */ /* 0x000fe400080006ff */
[----:B------:R-:W-:-:S04]  /*0960*/  UIADD3 UR4, UPT, UPT, -UR4, 0x100000, URZ ;  /* 0x0010000004047890 */ /* 0x000fc8000fffe1ff */
[----:B------:R-:W-:Y:S02]  /*0970*/  USHF.L.U32 UR5, UR4, 0xb, URZ ;  /* 0x0000000b04057899 */ /* 0x000fe400080006ff */
[----:B------:R-:W-:Y:S01]  /*0980*/  USHF.L.U32 UR4, UR4, 0x1, URZ ;  /* 0x0000000104047899 */ /* 0x000fe200080006ff */
[----:B------:R-:W-:Y:S01]  /*0990*/  ELECT P0, URZ, PT ;  /* 0x0000000000ff782f */ /* 0x000fe20003800000 */
[----:B------:R-:W3:Y:S02]  /*09a0*/  FENCE.VIEW.ASYNC.S ;  /* 0x00000000000073c6 */ /* 0x000ee40000000000 */
[----:B---3--:R3:W4:Y:S08]  /*09b0*/  SYNCS.EXCH.64 URZ, [UR7+0x140], UR12 ;  /* 0x0001400c07ff75b2 */ /* 0x0087300008000100 */
[----:B------:R3:W1:Y:S01]  /*09c0*/  SYNCS.EXCH.64 URZ, [UR7+0x158], UR4 ;  /* 0x0001580407ff75b2 */ /* 0x0006620008000100 */
[----:B------:R3:W1:Y:S01]  /*09d0*/  SYNCS.EXCH.64 URZ, [UR7+0x148], UR12 ;  /* 0x0001480c07ff75b2 */ /* 0x0006620008000100 */
[----:B------:R3:W1:Y:S01]  /*09e0*/  SYNCS.EXCH.64 URZ, [UR7+0x160], UR4 ;  /* 0x0001600407ff75b2 */ /* 0x0006620008000100 */
[----:B------:R3:W1:Y:S01]  /*09f0*/  SYNCS.EXCH.64 URZ, [UR7+0x150], UR12 ;  /* 0x0001500c07ff75b2 */ /* 0x0006620008000100 */
[----:B------:R3:W1:Y:S01]  /*0a00*/  SYNCS.EXCH.64 URZ, [UR7+0x168], UR4 ;  /* 0x0001680407ff75b2 */ /* 0x0006620008000100 */
[----:B------:R-:W-:Y:S01]  /*0a10*/  NOP ;  /* 0x0000000000007918 */ /* 0x000fe20000000000 */
.L_x_11:
[----:B------:R-:W2:Y:S01]  /*0a20*/  SHFL.IDX PT, R0, R104, RZ, 0x1f ;  /* 0x00001fff68007589 */ /* 0x000ea200000e0000 */
[----:B------:R-:W-:Y:S01]  /*0a30*/  NOP ;  /* 0x0000000000007918 */ /* 0x000fe20000000000 */
[----:B--2---:R-:W-:-:S13]  /*0a40*/  ISETP.NE.AND P0, PT, R0, 0x3, PT ;  /* 0x000000030000780c */ /* 0x004fda0003f05270 */
[----:B------:R-:W-:Y:S05]  /*0a50*/  @P0 BRA `(.L_x_12) ;  /* 0x00000000002c0947 */ /* 0x000fea0003800000 */
[----:B---3--:R-:W-:Y:S01]  /*0a60*/  UMOV UR5, 0x400 ;  /* 0x0000040000057882 */ /* 0x008fe20000000000 */
[----:B------:R-:W-:Y:S01]  /*0a70*/  UMOV UR4, 0x20 ;  /* 0x0000002000047882 */ /* 0x000fe20000000000 */
[----:B------:R-:W-:Y:S02]  /*0a80*/  ULEA UR5, UR37, UR5, 0x18 ;  /* 0x0000000525057291 */ /* 0x000fe4000f8ec0ff */
[----:B------:R-:W-:-:S04]  /*0a90*/  UIADD3 UR12, UPT, UPT, -UR4, 0x100000, URZ ;  /* 0x00100000040c7890 */ /* 0x000fc8000fffe1ff */
[----:B------:R-:W-:Y:S02]  /*0aa0*/  USHF.L.U32 UR13, UR12, 0xb, URZ ;  /* 0x0000000b0c0d7899 */ /* 0x000fe400080006ff */
[----:B------:R-:W-:Y:S01]  /*0ab0*/  USHF.L.U32 UR12, UR12, 0x1, URZ ;  /* 0x000000010c0c7899 */ /* 0x000fe200080006ff */
[----:B------:R-:W-:Y:S01]  /*0ac0*/  ELECT P0, URZ, PT ;  /* 0x0000000000ff782f */ /* 0x000fe20003800000 */
[----:B------:R-:W2:Y:S10]  /*0ad0*/  FENCE.VIEW.ASYNC.S ;  /* 0x00000000000073c6 */ /* 0x000eb40000000000 */
[----:B--2---:R2:W3:Y:S01]  /*0ae0*/  SYNCS.EXCH.64 URZ, [UR5+0x170], UR12 ;  /* 0x0001700c05ff75b2 */ /* 0x0044e20008000100 */
[----:B------:R2:W1:Y:S01]  /*0af0*/  SYNCS.EXCH.64 URZ, [UR5+0x178], UR12 ;  /* 0x0001780c05ff75b2 */ /* 0x0004620008000100 */
[----:B------:R-:W-:Y:S01]  /*0b00*/  NOP ;  /* 0x0000000000007918 */ /* 0x000fe20000000000 */
.L_x_12:
[----:B------:R-:W4:Y:S01]  /*0b10*/  SHFL.IDX PT, R0, R104, RZ, 0x1f ;  /* 0x00001fff68007589 */ /* 0x000f2200000e0000 */
[----:B------:R-:W-:Y:S01]  /*0b20*/  NOP ;  /* 0x0000000000007918 */ /* 0x000fe20000000000 */
[----:B----4-:R-:W-:-:S13]  /*0b30*/  ISETP.NE.AND P0, PT, R0, 0x4, PT ;  /* 0x000000040000780c */ /* 0x010fda0003f05270 */
[----:B------:R-:W-:Y:S05]  /*0b40*/  @P0 BRA `(.L_x_13) ;  /* 0x0000000000480947 */ /* 0x000fea0003800000 */
[----:B---3--:R-:W-:Y:S01]  /*0b50*/  UMOV UR7, 0x1e0 ;  /* 0x000001e000077882 */ /* 0x008fe20000000000 */
[----:B--2---:R-:W-:Y:S01]  /*0b60*/  UMOV UR5, 0x400 ;  /* 0x0000040000057882 */ /* 0x004fe20000000000 */
[----:B------:R-:W-:Y:S01]  /*0b70*/  USEL UR7, UR7, 0x1a0, UP5 ;  /* 0x000001a007077887 */ /* 0x000fe2000a800000 */
        /* <DEDUP_REMOVED lines=9> */
[----:B------:R-:W2:Y:S02]  /*0c10*/  FENCE.VIEW.ASYNC.S ;  /* 0x00000000000073c6 */ /* 0x000ea40000000000 */
[----:B--2---:R4:W2:Y:S08]  /*0c20*/  SYNCS.EXCH.64 URZ, [UR5+0x180], UR12 ;  /* 0x0001800c05ff75b2 */ /* 0x0048b00008000100 */
[----:B------:R4:W3:Y:S01]  /*0c30*/  SYNCS.EXCH.64 URZ, [UR5+0x190], UR14 ;  /* 0x0001900e05ff75b2 */ /* 0x0008e20008000100 */
[----:B------:R4:W1:Y:S01]  /*0c40*/  SYNCS.EXCH.64 URZ, [UR5+0x188], UR12 ;  /* 0x0001880c05ff75b2 */ /* 0x0008620008000100 */
[----:B------:R4:W1:Y:S02]  /*0c50*/  SYNCS.EXCH.64 URZ, [UR5+0x198], UR14 ;  /* 0x0001980e05ff75b2 */ /* 0x0008640008000100 */
[----:B----4-:R-:W-:Y:S01]  /*0c60*/  NOP ;  /* 0x0000000000007918 */ /* 0x010fe20000000000 */
.L_x_13:
[----:B------:R-:W4:Y:S01]  /*0c70*/  SHFL.IDX PT, R0, R104, RZ, 0x1f ;  /* 0x00001fff68007589 */ /* 0x000f2200000e0000 */
[----:B------:R-:W-:Y:S01]  /*0c80*/  NOP ;  /* 0x0000000000007918 */ /* 0x000fe20000000000 */
[----:B----4-:R-:W-:-:S13]  /*0c90*/  ISETP.NE.AND P0, PT, R0, 0x5, PT ;  /* 0x000000050000780c */ /* 0x010fda0003f05270 */
[----:B------:R-:W-:Y:S05]  /*0ca0*/  @P0 BRA `(.L_x_14) ;  /* 0x0000000000540947 */ /* 0x000fea0003800000 */
[----:B---3--:R-:W-:Y:S01]  /*0cb0*/  UMOV UR7, 0x400 ;  /* 0x0000040000077882 */ /* 0x008fe20000000000 */
[----:B--2---:R-:W-:Y:S01]  /*0cc0*/  UMOV UR5, 0x1 ;  /* 0x0000000100057882 */ /* 0x004fe20000000000 */
        /* <DEDUP_REMOVED lines=13> */
[----:B------:R4:W1:Y:S01]  /*0da0*/  SYNCS.EXCH.64 URZ, [UR7+0x1c8], UR4 ;  /* 0x0001c80407ff75b2 */ /* 0x0008620008000100 */
[----:B------:R4:W1:Y:S01]  /*0db0*/  SYNCS.EXCH.64 URZ, [UR7+0x1b0], UR12 ;  /* 0x0001b00c07ff75b2 */ /* 0x0008620008000100 */
[----:B------:R4:W1:Y:S01]  /*0dc0*/  SYNCS.EXCH.64 URZ, [UR7+0x1d0], UR4 ;  /* 0x0001d00407ff75b2 */ /* 0x0008620008000100 */
[----:B------:R4:W1:Y:S01]  /*0dd0*/  SYNCS.EXCH.64 URZ, [UR7+0x1b8], UR12 ;  /* 0x0001b80c07ff75b2 */ /* 0x0008620008000100 */
[----:B------:R4:W1:Y:S02]  /*0de0*/  SYNCS.EXCH.64 URZ, [UR7+0x1d8], UR4 ;  /* 0x0001d80407ff75b2 */ /* 0x0008640008000100 */
[----:B----4-:R-:W-:Y:S01]  /*0df0*/  NOP ;  /* 0x0000000000007918 */ /* 0x010fe20000000000 */
.L_x_14:
[----:B------:R-:W4:Y:S01]  /*0e00*/  SHFL.IDX PT, R0, R104, RZ, 0x1f ;  /* 0x00001fff68007589 */ /* 0x000f2200000e0000 */
[----:B------:R-:W-:Y:S01]  /*0e10*/  ISETP.NE.OR P1, PT, RZ, UR10, !P1 ;  /* 0x0000000aff007c0c */ /* 0x000fe2000cf25670 */
[----:B------:R-:W-:Y:S01]  /*0e20*/  NOP ;  /* 0x0000000000007918 */ /* 0x000fe20000000000 */
[----:B----4-:R-:W-:-:S13]  /*0e30*/  ISETP.NE.AND P0, PT, R0, 0x3, PT ;  /* 0x000000030000780c */ /* 0x010fda0003f05270 */
[----:B------:R-:W-:Y:S05]  /*0e40*/  @P0 BRA `(.L_x_15) ;  /* 0x0000000000340947 */ /* 0x000fea0003800000 */
[----:B--23--:R-:W-:Y:S01]  /*0e50*/  UMOV UR5, 0x400 ;  /* 0x0000040000057882 */ /* 0x00cfe20000000000 */
[----:B------:R-:W-:Y:S01]  /*0e60*/  UMOV UR4, 0x20 ;  /* 0x0000002000047882 */ /* 0x000fe20000000000 */
[----:B------:R-:W-:Y:S02]  /*0e70*/  ULEA UR5, UR37, UR5, 0x18 ;  /* 0x0000000525057291 */ /* 0x000fe4000f8ec0ff */
[----:B------:R-:W-:-:S04]  /*0e80*/  UIADD3 UR12, UPT, UPT, -UR4, 0x100000, URZ ;  /* 0x00100000040c7890 */ /* 0x000fc8000fffe1ff */
[----:B------:R-:W-:Y:S02]  /*0e90*/  USHF.L.U32 UR13, UR12, 0xb, URZ ;  /* 0x0000000b0c0d7899 */ /* 0x000fe400080006ff */
[----:B------:R-:W-:Y:S01]  /*0ea0*/  USHF.L.U32 UR12, UR12, 0x1, URZ ;  /* 0x000000010c0c7899 */ /* 0x000fe200080006ff */
[----:B------:R-:W-:Y:S01]  /*0eb0*/  ELECT P0, URZ, PT ;  /* 0x0000000000ff782f */ /* 0x000fe20003800000 */
[----:B------:R-:W2:Y:S10]  /*0ec0*/  FENCE.VIEW.ASYNC.S ;  /* 0x00000000000073c6 */ /* 0x000eb40000000000 */
[----:B--2---:R4:W2:Y:S01]  /*0ed0*/  SYNCS.EXCH.64 URZ, [UR5+0x1e0], UR12 ;  /* 0x0001e00c05ff75b2 */ /* 0x0048a20008000100 */
[----:B------:R4:W3:Y:S01]  /*0ee0*/  SYNCS.EXCH.64 URZ, [UR5+0x1f0], UR12 ;  /* 0x0001f00c05ff75b2 */ /* 0x0008e20008000100 */
[----:B------:R4:W1:Y:S01]  /*0ef0*/  SYNCS.EXCH.64 URZ, [UR5+0x1e8], UR12 ;  /* 0x0001e80c05ff75b2 */ /* 0x0008620008000100 */
[----:B------:R4:W1:Y:S02]  /*0f00*/  SYNCS.EXCH.64 URZ, [UR5+0x1f8], UR12 ;  /* 0x0001f80c05ff75b2 */ /* 0x0008640008000100 */
[----:B----4-:R-:W-:Y:S01]  /*0f10*/  NOP ;  /* 0x0000000000007918 */ /* 0x010fe20000000000 */
.L_x_15:
[----:B------:R-:W-:Y:S01]  /*0f20*/  VOTEU.ALL UP1, P1 ;  /* 0x0000000000ff7886 */ /* 0x000fe20000820000 */
[----:B--23--:R-:W2:Y:S01]  /*0f30*/  LDCU UR5, c[0x0][0x36c] ;  /* 0x00006d80ff0577ac */ /* 0x00cea20008000800 */
[----:B------:R-:W-:Y:S01]  /*0f40*/  NOP ;  /* 0x0000000000007918 */ /* 0x000fe20000000000 */
[----:B------:R-:W-:Y:S01]  /*0f50*/  LOP3.LUT R10, R110, 0x1f, RZ, 0xc0, !PT ;  /* 0x0000001f6e0a7812 */ /* 0x000fe200078ec0ff */
[----:B------:R-:W-:Y:S01]  /*0f60*/  UMOV UR12, 0x20 ;  /* 0x00000020000c7882 */ /* 0x000fe20000000000 */
[----:B------:R-:W-:Y:S01]  /*0f70*/  @!UP1 UMOV UR4, 0x400 ;  /* 0x0000040000049882 */ /* 0x000fe20000000000 */
[----:B------:R-:W-:-:S04]  /*0f80*/  @!UP1 UIADD3 UR12, UPT, UPT, -UR12, 0x100000, URZ ;  /* 0x001000000c0c9890 */ /* 0x000fc8000fffe1ff */
[----:B------:R-:W-:Y:S02]  /*0f90*/  @!UP1 USHF.L.U32 UR13, UR12, 0xb, URZ ;  /* 0x0000000b0c0d9899 */ /* 0x000fe400080006ff */
[----:B------:R-:W-:Y:S02]  /*0fa0*/  @!UP1 USHF.L.U32 UR12, UR12, 0x1, URZ ;  /* 0x000000010c0c9899 */ /* 0x000fe400080006ff */
[----:B------:R-:W-:Y:S01]  /*0fb0*/  @!UP1 ULEA UR4, UR37, UR4, 0x18 ;  /* 0x0000000425049291 */ /* 0x000fe2000f8ec0ff */
[----:B------:R-:W-:Y:S01]  /*0fc0*/  VOTEU.ALL UP1, P1 ;  /* 0x0000000000ff7886 */ /* 0x000fe20000820000 */
[----:B------:R-:W-:Y:S01]  /*0fd0*/  UISETP.NE.AND UP4, UPT, UR10, URZ, UPT ;  /* 0x000000ff0a00728c */ /* 0x000fe2000bf85270 */
[----:B------:R-:W3:Y:S09]  /*0fe0*/  FENCE.VIEW.ASYNC.S ;  /* 0x00000000000073c6 */ /* 0x000ef20000000000 */
[----:B---3--:R3:W4:Y:S01]  /*0ff0*/  @!UP1 SYNCS.EXCH.64 URZ, [UR4+0x200], UR12 ;  /* 0x0002000c04ff95b2 */ /* 0x0087220008000100 */
[----:B--2---:R-:W-:-:S09]  /*1000*/  UISETP.EQ.U32.AND UP1, UPT, UR5, 0x1, UPT ;  /* 0x000000010500788c */ /* 0x004fd2000bf22070 */
[----:B------:R-:W-:Y:S05]  /*1010*/  BRA.U !UP1, `(.L_x_16) ;  /* 0x0000000109087547 */ /* 0x000fea000b800000 */
[----:B-1--4-:R-:W-:Y:S01]  /*1020*/  UCGABAR_ARV ;  /* 0x00000000000079c7 */ /* 0x012fe20008000000 */
[----:B------:R-:W-:Y:S05]  /*1030*/  BRA `(.L_x_17) ;  /* 0x0000000000047947 */ /* 0x000fea0003800000 */
.L_x_16:
[----:B-1--4-:R-:W-:Y:S01]  /*1040*/  NOP ;  /* 0x0000000000007918 */ /* 0x012fe20000000000 */
.L_x_17:
[----:B------:R-:W1:Y:S01]  /*1050*/  S2R R15, SR_CTAID.Y ;  /* 0x00000000000f7919 */ /* 0x000e620000002600 */
[----:B------:R-:W-:-:S05]  /*1060*/  CS2R.32 R97, SR_CgaSize ;  /* 0x0000000000617805 */ /* 0x000fca0000008a00 */
[----:B------:R-:W-:-:S05]  /*1070*/  IMAD R97, R97, -0xa0, RZ ;  /* 0xffffff6061617824 */ /* 0x000fca00078e02ff */
[----:B---3--:R-:W-:-:S14]  /*1080*/  R2UR UR4, R97 ;  /* 0x00000000610472ca */ /* 0x008fdc00000e0000 */
[----:B------:R-:W2:Y:S01]  /*1090*/  LDCU UR4, c[0x0][UR4+0x2b4] ;  /* 0x00005680040477ac */ /* 0x000ea20008000800 */
[----:B------:R-:W-:-:S05]  /*10a0*/  CS2R.32 R0, SR_CgaSize ;  /* 0x0000000000007805 */ /* 0x000fca0000008a00 */
[----:B------:R-:W-:-:S06]  /*10b0*/  IMAD R0, R0, -0xa0, RZ ;  /* 0xffffff6000007824 */ /* 0x000fcc00078e02ff */
[----:B------:R-:W3:Y:S01]  /*10c0*/  LDC R0, c[0x0][R0+0x2a4] ;  /* 0x0000a90000007b82 */ /* 0x000ee20000000800 */
[----:B------:R-:W-:Y:S01]  /*10d0*/  PRMT R8, RZ, 0x7610, R8 ;  /* 0x00007610ff087816 */ /* 0x000fe20000000008 */
[----:B------:R-:W4:Y:S01]  /*10e0*/  S2R R9, SR_CTAID.X ;  /* 0x0000000000097919 */ /* 0x000f220000002500 */
[----:B------:R-:W-:-:S05]  /*10f0*/  CS2R.32 R97, SR_CgaSize ;  /* 0x0000000000617805 */ /* 0x000fca0000008a00 */
[----:B------:R-:W-:-:S05]  /*1100*/  IMAD R97, R97, -0xa0, RZ ;  /* 0xffffff6061617824 */ /* 0x000fca00078e02ff */
[----:B------:R-:W-:-:S14]  /*1110*/  R2UR UR5, R97 ;  /* 0x00000000610572ca */ /* 0x000fdc00000e0000 */
[----:B------:R-:W3:Y:S01]  /*1120*/  LDCU UR5, c[0x0][UR5+0x2b0] ;  /* 0x00005600050577ac */ /* 0x000ee20008000800 */
[----:B------:R-:W-:Y:S01]  /*1130*/  UISETP.NE.AND UP2, UPT, UR10, 0x2, UPT ;  /* 0x000000020a00788c */ /* 0x000fe2000bf45270 */
[----:B------:R-:W2:Y:S01]  /*1140*/  LDC R11, c[0x0][0xb24] ;  /* 0x0002c900ff0b7b82 */ /* 0x000ea20000000800 */
[----:B------:R-:W-:-:S05]  /*1150*/  CS2R.32 R2, SR_CgaSize ;  /* 0x0000000000027805 */ /* 0x000fca0000008a00 */
[----:B------:R-:W-:-:S06]  /*1160*/  IMAD R2, R2, -0xa0, RZ ;  /* 0xffffff6002027824 */ /* 0x000fcc00078e02ff */
[----:B------:R-:W3:Y:S08]  /*1170*/  LDC R2, c[0x0][R2+0x2a0] ;  /* 0x0000a80002027b82 */ /* 0x000ef00000000800 */
[----:B------:R-:W3:Y:S01]  /*1180*/  LDC R37, c[0x0][0xb24] ;  /* 0x0002c900ff257b82 */ /* 0x000ee20000000800 */
[----:B-1----:R-:W-:-:S07]  /*1190*/  I2FP.F32.U32 R96, R15 ;  /* 0x0000000f00607245 */ /* 0x002fce0000201000 */
[----:B------:R-:W1:Y:S01]  /*11a0*/  S2UR UR36, SR_CTAID.Z ;  /* 0x00000000002479c3 */ /* 0x000e620000002700 */
[----:B--2---:R-:W-:Y:S01]  /*11b0*/  ISETP.GE.AND P0, PT, R11, 0x1, PT ;  /* 0x000000010b00780c */ /* 0x004fe20003f06270 */
[----:B----4-:R-:W-:Y:S01]  /*11c0*/  IMAD.MOV.U32 R14, RZ, RZ, R9 ;  /* 0x000000ffff0e7224 */ /* 0x010fe200078e0009 */
[----:B------:R-:W-:Y:S01]  /*11d0*/  I2FP.F32.U32 R97, R9 ;  /* 0x0000000900617245 */ /* 0x000fe20000201000 */
[----:B------:R-:W-:Y:S01]  /*11e0*/  FMUL R96, R96, UR4 ;  /* 0x0000000460607c20 */ /* 0x000fe20008400000 */
[----:B------:R-:W2:Y:S03]  /*11f0*/  LDCU UR4, c[0x0][0xb30] ;  /* 0x00016600ff0477ac */ /* 0x000ea60008000800 */
[----:B---3--:R-:W-:Y:S02]  /*1200*/  FMUL R97, R97, UR5 ;  /* 0x0000000561617c20 */ /* 0x008fe40008400000 */
[----:B------:R-:W3:Y:S08]  /*1210*/  F2I.U32.TRUNC.NTZ R96, R96 ;  /* 0x0000006000607305 */ /* 0x000ef0000020f000 */
[----:B------:R-:W4:Y:S01]  /*1220*/  F2I.U32.TRUNC.NTZ R97, R97 ;  /* 0x0000006100617305 */ /* 0x000f22000020f000 */
[----:B--2---:R-:W-:Y:S01]  /*1230*/  UISETP.NE.AND UP3, UPT, UR4, 0x1, UPT ;  /* 0x000000010400788c */ /* 0x004fe2000bf65270 */
[----:B---3--:R-:W-:-:S05]  /*1240*/  IADD3 R96, PT, PT, -R96, RZ, RZ ;  /* 0x000000ff60607210 */ /* 0x008fca0007ffe1ff */
[----:B------:R-:W-:Y:S01]  /*1250*/  IMAD R96, R0, R96, R15 ;  /* 0x0000006000607224 */ /* 0x000fe200078e020f */
[----:B------:R-:W-:Y:S01]  /*1260*/  PRMT R0, RZ, 0x7610, R0 ;  /* 0x00007610ff007816 */ /* 0x000fe20000000000 */
[----:B----4-:R-:W-:-:S04]  /*1270*/  IMAD.MOV R97, RZ, RZ, -R97 ;  /* 0x000000ffff617224 */ /* 0x010fc800078e0a61 */
[----:B------:R-:W-:Y:S01]  /*1280*/  IMAD R97, R2, R97, R9 ;  /* 0x0000006102617224 */ /* 0x000fe200078e0209 */
[----:B-1----:R-:W-:Y:S06]  /*1290*/  BRA.U UP4, `(.L_x_18) ;  /* 0x0000000104247547 */ /* 0x002fec000b800000 */
[----:B------:R-:W-:Y:S01]  /*12a0*/  ISETP.NE.AND P1, PT, R96, RZ, PT ;  /* 0x000000ff6000720c */ /* 0x000fe20003f25270 */
[----:B------:R-:W-:Y:S01]  /*12b0*/  IMAD.MOV.U32 R0, RZ, RZ, 0x3 ;  /* 0x00000003ff007424 */ /* 0x000fe200078e00ff */
[C---:B------:R-:W-:Y:S02]  /*12c0*/  LOP3.LUT R2, R97.reuse, 0xfffffffe, RZ, 0xc0, !PT ;  /* 0xfffffffe61027812 */ /* 0x040fe400078ec0ff */
[----:B------:R-:W-:Y:S02]  /*12d0*/  ISETP.LT.U32.OR P1, PT, R97, 0x2, !P1 ;  /* 0x000000026100780c */ /* 0x000fe40004f21470 */
[----:B------:R-:W-:Y:S02]  /*12e0*/  SHF.L.U32 R0, R0, R2, RZ ;  /* 0x0000000200007219 */ /* 0x000fe400000006ff */
[----:B------:R-:W-:Y:S02]  /*12f0*/  SEL R4, RZ, 0x1, !P1 ;  /* 0x00000001ff047807 */ /* 0x000fe40004800000 */
[----:B------:R-:W-:-:S05]  /*1300*/  SEL R3, RZ, 0x2, !P1 ;  /* 0x00000002ff037807 */ /* 0x000fca0004800000 */
[----:B------:R-:W-:-:S05]  /*1310*/  IMAD.IADD R3, R4, 0x1, R3 ;  /* 0x0000000104037824 */ /* 0x000fca00078e0203 */
[----:B------:R-:W-:Y:S02]  /*1320*/  PRMT R8, R3, 0x7610, R8 ;  /* 0x0000761003087816 */ /* 0x000fe40000000008 */
.L_x_18:
[----:B------:R-:W-:Y:S05]  /*1330*/  @!P0 BRA `(.L_x_19) ;  /* 0x0000000000b88947 */ /* 0x000fea0003800000 */
[----:B------:R-:W1:Y:S01]  /*1340*/  LDC.64 R4, c[0x0][0xb18] ;  /* 0x0002c600ff047b82 */ /* 0x000e620000000a00 */
[----:B------:R-:W-:-:S07]  /*1350*/  ISETP.NE.AND P0, PT, R11, 0x1, PT ;  /* 0x000000010b00780c */ /* 0x000fce0003f05270 */
[----:B------:R-:W2:Y:S08]  /*1360*/  LDC R14, c[0x0][0xb0c] ;  /* 0x0002c300ff0e7b82 */ /* 0x000eb00000000800 */
[----:B------:R-:W3:Y:S08]  /*1370*/  LDC R16, c[0x0][0x370] ;  /* 0x0000dc00ff107b82 */ /* 0x000ef00000000800 */
[----:B------:R-:W4:Y:S01]  /*1380*/  LDC R13, c[0x0][0x374] ;  /* 0x0000dd00ff0d7b82 */ /* 0x000f220000000800 */
[----:B-1----:R-:W-:-:S07]  /*1390*/  ISETP.NE.AND P1, PT, R4, 0x1, PT ;  /* 0x000000010400780c */ /* 0x002fce0003f25270 */
[----:B------:R-:W3:Y:S01]  /*13a0*/  LDC.64 R6, c[0x0][0xb10] ;  /* 0x0002c400ff067b82 */ /* 0x000ee20000000a00 */
[----:B--2---:R-:W-:-:S07]  /*13b0*/  ISETP.NE.AND P2, PT, R14, 0x1, PT ;  /* 0x000000010e00780c */ /* 0x004fce0003f45270 */
[----:B------:R-:W1:Y:S08]  /*13c0*/  LDC R12, c[0x0][0xb20] ;  /* 0x0002c800ff0c7b82 */ /* 0x000e700000000800 */
[----:B------:R-:W2:Y:S01]  /*13d0*/  LDC.64 R2, c[0x0][0xb28] ;  /* 0x0002ca00ff027b82 */ /* 0x000ea20000000a00 */
[----:B----4-:R-:W-:-:S04]  /*13e0*/  IMAD.HI.U32 R17, R13, R5, RZ ;  /* 0x000000050d117227 */ /* 0x010fc800078e00ff */
[----:B------:R-:W-:-:S04]  /*13f0*/  IMAD.HI.U32 R5, R15, R5, RZ ;  /* 0x000000050f057227 */ /* 0x000fc800078e00ff */
[----:B---3--:R-:W-:-:S05]  /*1400*/  IMAD.HI.U32 R18, R16, R6, RZ ;  /* 0x0000000610127227 */ /* 0x008fca00078e00ff */
[-C--:B------:R-:W-:Y:S01]  /*1410*/  @P2 SHF.R.U32.HI R16, RZ, R7.reuse, R18 ;  /* 0x00000007ff102219 */ /* 0x080fe20000011612 */
[----:B------:R-:W-:Y:S01]  /*1420*/  IMAD.HI.U32 R18, R9, R6, RZ ;  /* 0x0000000609127227 */ /* 0x000fe200078e00ff */
[-C--:B-1----:R-:W-:Y:S02]  /*1430*/  @P1 SHF.R.U32.HI R13, RZ, R12.reuse, R17 ;  /* 0x0000000cff0d1219 */ /* 0x082fe40000011611 */
[----:B------:R-:W-:Y:S02]  /*1440*/  SHF.R.U32.HI R5, RZ, R12, R5 ;  /* 0x0000000cff057219 */ /* 0x000fe40000011605 */
[----:B------:R-:W-:Y:S02]  /*1450*/  SHF.R.U32.HI R18, RZ, R7, R18 ;  /* 0x00000007ff127219 */ /* 0x000fe40000011612 */
[----:B------:R-:W-:Y:S01]  /*1460*/  SEL R5, R15, R5, !P1 ;  /* 0x000000050f057207 */ /* 0x000fe20004800000 */
[----:B--2---:R-:W-:Y:S01]  /*1470*/  IMAD.HI.U32 R17, R13, R2, RZ ;  /* 0x000000020d117227 */ /* 0x004fe200078e00ff */
[----:B------:R-:W-:-:S03]  /*1480*/  SEL R18, R9, R18, !P2 ;  /* 0x0000001209127207 */ /* 0x000fc60005000000 */
[----:B------:R-:W-:Y:S01]  /*1490*/  IMAD.HI.U32 R6, R16, R2, RZ ;  /* 0x0000000210067227 */ /* 0x000fe200078e00ff */
[----:B------:R-:W-:-:S04]  /*14a0*/  @P0 SHF.R.U32.HI R13, RZ, R3, R17 ;  /* 0x00000003ff0d0219 */ /* 0x000fc80000011611 */
[----:B------:R-:W-:Y:S01]  /*14b0*/  @P0 SHF.R.U32.HI R16, RZ, R3, R6 ;  /* 0x00000003ff100219 */ /* 0x000fe20000011606 */
[----:B------:R-:W-:-:S04]  /*14c0*/  IMAD R13, R13, R11, RZ ;  /* 0x0000000b0d0d7224 */ /* 0x000fc800078e02ff */
[----:B------:R-:W-:Y:S01]  /*14d0*/  IMAD R6, R16, R11, RZ ;  /* 0x0000000b10067224 */ /* 0x000fe200078e02ff */
[----:B------:R-:W-:-:S04]  /*14e0*/  ISETP.GE.AND P1, PT, R5, R13, PT ;  /* 0x0000000d0500720c */ /* 0x000fc80003f26270 */
[----:B------:R-:W-:Y:S01]  /*14f0*/  ISETP.GE.OR P1, PT, R18, R6, P1 ;  /* 0x000000061200720c */ /* 0x000fe20000f26670 */
[----:B------:R-:W-:-:S05]  /*1500*/  IMAD.HI.U32 R6, R5, R2, RZ ;  /* 0x0000000205067227 */ /* 0x000fca00078e00ff */
[----:B------:R-:W-:-:S04]  /*1510*/  SHF.R.U32.HI R6, RZ, R3, R6 ;  /* 0x00000003ff067219 */ /* 0x000fc80000011606 */
[----:B------:R-:W-:-:S03]  /*1520*/  SEL R6, R5, R6, !P0 ;  /* 0x0000000605067207 */ /* 0x000fc60004000000 */
[----:B------:R-:W-:Y:S01]  /*1530*/  @!P1 IMAD.HI.U32 R7, R18, R2, RZ ;  /* 0x0000000212079227 */ /* 0x000fe200078e00ff */
[----:B------:R-:W-:-:S04]  /*1540*/  IADD3 R2, PT, PT, -R6, RZ, RZ ;  /* 0x000000ff06027210 */ /* 0x000fc80007ffe1ff */
[----:B------:R-:W-:Y:S01]  /*1550*/  @!P1 SHF.R.U32.HI R3, RZ, R3, R7 ;  /* 0x00000003ff039219 */ /* 0x000fe20000011607 */
[----:B------:R-:W-:Y:S01]  /*1560*/  IMAD R2, R11, R2, R5 ;  /* 0x000000020b027224 */ /* 0x000fe200078e0205 */
[----:B------:R-:W-:Y:S02]  /*1570*/  IADD3 R7, PT, PT, -R5, RZ, RZ ;  /* 0x000000ff05077210 */ /* 0x000fe40007ffe1ff */
[----:B------:R-:W-:-:S03]  /*1580*/  @!P1 SEL R3, R18, R3, !P0 ;  /* 0x0000000312039207 */ /* 0x000fc60004000000 */
[----:B------:R-:W-:Y:S02]  /*1590*/  IMAD R7, R4, R7, R15 ;  /* 0x0000000704077224 */ /* 0x000fe400078e020f */
[--C-:B------:R-:W-:Y:S02]  /*15a0*/  @!P1 IMAD.IADD R6, R6, 0x1, -R3.reuse ;  /* 0x0000000106069824 */ /* 0x100fe400078e0a03 */
[----:B------:R-:W-:Y:S01]  /*15b0*/  @!P1 IMAD R3, R2, R16, R3 ;  /* 0x0000001002039224 */ /* 0x000fe200078e0203 */
[----:B------:R-:W-:Y:S01]  /*15c0*/  IADD3 R2, PT, PT, -R18, RZ, RZ ;  /* 0x000000ff12027210 */ /* 0x000fe20007ffe1ff */
[----:B------:R-:W-:Y:S02]  /*15d0*/  @!P1 IMAD R5, R6, R11, R18 ;  /* 0x0000000b06059224 */ /* 0x000fe400078e0212 */
[----:B------:R-:W-:Y:S02]  /*15e0*/  @!P1 IMAD.MOV.U32 R18, RZ, RZ, R3 ;  /* 0x000000ffff129224 */ /* 0x000fe400078e0003 */
[----:B------:R-:W-:-:S02]  /*15f0*/  IMAD R2, R14, R2, R9 ;  /* 0x000000020e027224 */ /* 0x000fc400078e0209 */
[----:B------:R-:W-:Y:S02]  /*1600*/  IMAD R15, R5, R4, R7 ;  /* 0x00000004050f7224 */ /* 0x000fe400078e0207 */
[----:B------:R-:W-:Y:S02]  /*1610*/  IMAD R14, R18, R14, R2 ;  /* 0x0000000e120e7224 */ /* 0x000fe400078e0202 */
.L_x_19:
[----:B------:R-:W-:Y:S05]  /*1620*/  BRA.U UP3, `(.L_x_20) ;  /* 0x0000000103407547 */ /* 0x000fea000b800000 */
[----:B------:R-:W1:Y:S08]  /*1630*/  LDC.64 R4, c[0x0][0xb10] ;  /* 0x0002c400ff047b82 */ /* 0x000e700000000a00 */
[----:B------:R-:W2:Y:S08]  /*1640*/  LDC.64 R2, c[0x0][0xb18] ;  /* 0x0002c600ff027b82 */ /* 0x000eb00000000a00 */
[----:B------:R-:W3:Y:S08]  /*1650*/  LDC R6, c[0x0][0xb20] ;  /* 0x0002c800ff067b82 */ /* 0x000ef00000000800 */
[----:B------:R-:W4:Y:S01]  /*1660*/  LDC R7, c[0x0][0xb0c] ;  /* 0x0002c300ff077b82 */ /* 0x000f220000000800 */
[----:B-1----:R-:W-:-:S05]  /*1670*/  IMAD.HI.U32 R4, R14, R4, RZ ;  /* 0x000000040e047227 */ /* 0x002fca00078e00ff */
[----:B------:R-:W-:Y:S01]  /*1680*/  SHF.R.U32.HI R4, RZ, R5, R4 ;  /* 0x00000005ff047219 */ /* 0x000fe20000011604 */
[----:B--2---:R-:W-:Y:S01]  /*1690*/  IMAD.HI.U32 R3, R15, R3, RZ ;  /* 0x000000030f037227 */ /* 0x004fe200078e00ff */
[----:B------:R-:W-:-:S04]  /*16a0*/  ISETP.NE.AND P0, PT, R2, 0x1, PT ;  /* 0x000000010200780c */ /* 0x000fc80003f05270 */
[----:B---3--:R-:W-:-:S04]  /*16b0*/  SHF.R.U32.HI R3, RZ, R6, R3 ;  /* 0x00000006ff037219 */ /* 0x008fc80000011603 */
[----:B------:R-:W-:Y:S02]  /*16c0*/  SEL R3, R15, R3, !P0 ;  /* 0x000000030f037207 */ /* 0x000fe40004000000 */
[----:B----4-:R-:W-:-:S04]  /*16d0*/  ISETP.NE.AND P1, PT, R7, 0x1, PT ;  /* 0x000000010700780c */ /* 0x010fc80003f25270 */
[----:B------:R-:W-:-:S05]  /*16e0*/  SEL R5, R14, R4, !P1 ;  /* 0x000000040e057207 */ /* 0x000fca0004800000 */
[----:B------:R-:W-:Y:S02]  /*16f0*/  IMAD.IADD R4, R3, 0x1, -R5 ;  /* 0x0000000103047824 */ /* 0x000fe400078e0a05 */
[----:B------:R-:W-:Y:S02]  /*1700*/  IMAD.IADD R3, R5, 0x1, -R3 ;  /* 0x0000000105037824 */ /* 0x000fe400078e0a03 */
[----:B------:R-:W-:Y:S02]  /*1710*/  IMAD R14, R4, R7, R14 ;  /* 0x00000007040e7224 */ /* 0x000fe400078e020e */
[----:B------:R-:W-:Y:S02]  /*1720*/  IMAD R15, R3, R2, R15 ;  /* 0x00000002030f7224 */ /* 0x000fe400078e020f */
.L_x_20:
[----:B------:R-:W-:Y:S05]  /*1730*/  BRA.U !UP1, `(.L_x_21) ;  /* 0x00000001090c7547 */ /* 0x000fea000b800000 */
[----:B------:R-:W-:Y:S01]  /*1740*/  UCGABAR_WAIT ;  /* 0x0000000000007dc7 */ /* 0x000fe20008000000 */
[----:B------:R-:W-:Y:S01]  /*1750*/  CCTL.IVALL ;  /* 0x00000000ff00798f */ /* 0x000fe20002000000 */
[----:B------:R-:W-:Y:S05]  /*1760*/  BRA `(.L_x_22) ;  /* 0x0000000000047947 */ /* 0x000fea0003800000 */
.L_x_21:
[----:B------:R-:W-:Y:S06]  /*1770*/  BAR.SYNC.DEFER_BLOCKING 0x0 ;  /* 0x0000000000007b1d */ /* 0x000fec0000010000 */
.L_x_22:
[----:B------:R-:W-:Y:S05]  /*1780*/  BRA.U UP2, `(.L_x_23) ;  /* 0x0000001902f07547 */ /* 0x000fea000b800000 */
[----:B------:R-:W1:Y:S01]  /*1790*/  LDCU UR7, c[0x0][0x38c] ;  /* 0x00007180ff0777ac */ /* 0x000e620008000800 */
[----:B------:R-:W2:Y:S01]  /*17a0*/  LDC R8, c[0x0][0x370] ;  /* 0x0000dc00ff087b82 */ /* 0x000ea20000000800 */
[----:B------:R-:W-:Y:S01]  /*17b0*/  PLOP3.LUT P1, PT, PT, PT, UP5, 0x80, 0x8 ;  /* 0x000000000008781c */ /* 0x000fe20003f2f058 */
[C---:B------:R-:W-:Y:S01]  /*17c0*/  IMAD.SHL.U32 R18, R9.reuse, 0x40, RZ ;  /* 0x0000004009127824 */ /* 0x040fe200078e00ff */
[----:B------:R-:W-:Y:S01]  /*17d0*/  UISETP.NE.AND UP1, UPT, UR10, URZ, UPT ;  /* 0x000000ff0a00728c */ /* 0x000fe2000bf25270 */
[----:B------:R-:W-:Y:S01]  /*17e0*/  ISETP.NE.AND P4, PT, R10, RZ, P5 ;  /* 0x000000ff0a00720c */ /* 0x000fe20002f85270 */
[----:B------:R-:W-:Y:S01]  /*17f0*/  IMAD.MOV.U32 R17, RZ, RZ, 0x1 ;  /* 0x00000001ff117424 */ /* 0x000fe200078e00ff */
[----:B------:R-:W-:Y:S01]  /*1800*/  LOP3.LUT R19, R9, 0x1, RZ, 0xc0, !PT ;  /* 0x0000000109137812 */ /* 0x000fe200078ec0ff */
[----:B------:R-:W-:Y:S01]  /*1810*/  IMAD.MOV.U32 R16, RZ, RZ, RZ ;  /* 0x000000ffff107224 */ /* 0x000fe200078e00ff */
[----:B------:R-:W3:Y:S01]  /*1820*/  LDC R0, c[0x0][0x374] ;  /* 0x0000dd00ff007b82 */ /* 0x000ee20000000800 */
[----:B------:R-:W-:-:S02]  /*1830*/  PLOP3.LUT P1, PT, P1, PT, PT, 0x8, 0x80 ;  /* 0x000000000080781c */ /* 0x000fc40000f2e170 */
[----:B------:R-:W-:Y:S01]  /*1840*/  CS2R R12, SRZ ;  /* 0x00000000000c7805 */ /* 0x000fe2000001ff00 */
[----:B------:R-:W-:Y:S01]  /*1850*/  IMAD.MOV.U32 R11, RZ, RZ, 0x1 ;  /* 0x00000001ff0b7424 */ /* 0x000fe200078e00ff */
[----:B------:R-:W4:Y:S01]  /*1860*/  LDCU.64 UR22, c[0x0][0x348] ;  /* 0x00006900ff1677ac */ /* 0x000f220008000a00 */
[----:B------:R-:W-:Y:S02]  /*1870*/  USEL UR24, UR6, 0x2, UP1 ;  /* 0x0000000206187887 */ /* 0x000fe40008800000 */
[----:B-1----:R-:W-:Y:S01]  /*1880*/  UIADD3 UR4, UPT, UPT, UR7, 0x3f, URZ ;  /* 0x0000003f07047890 */ /* 0x002fe2000fffe0ff */
[----:B------:R-:W-:-:S03]  /*1890*/  UMOV UR25, URZ ;  /* 0x000000ff00197c82 */ /* 0x000fc60008000000 */
[----:B------:R-:W-:-:S04]  /*18a0*/  USHF.R.S32.HI UR14, URZ, 0x1f, UR4 ;  /* 0x0000001fff0e7899 */ /* 0x000fc80008011404 */
[----:B------:R-:W-:Y:S02]  /*18b0*/  ULEA.HI UR14, UR14, UR4, URZ, 0x6 ;  /* 0x000000040e0e7291 */ /* 0x000fe4000f8f30ff */
[----:B------:R-:W-:Y:S02]  /*18c0*/  UIADD3 UR4, UPT, UPT, UR7, -0x1, URZ ;  /* 0xffffffff07047890 */ /* 0x000fe4000fffe0ff */
[----:B------:R-:W-:Y:S02]  /*18d0*/  USHF.R.S32.HI UR14, URZ, 0x6, UR14 ;  /* 0x00000006ff0e7899 */ /* 0x000fe4000801140e */
[----:B------:R-:W-:Y:S02]  /*18e0*/  UISETP.GE.U32.AND UP2, UPT, UR4, -0x7f, UPT ;  /* 0xffffff810400788c */ /* 0x000fe4000bf46070 */
[----:B------:R-:W-:Y:S02]  /*18f0*/  UISETP.LT.U32.AND UP0, UPT, UR14, 0x14, UPT ;  /* 0x000000140e00788c */ /* 0x000fe4000bf01070 */
[----:B------:R-:W-:-:S02]  /*1900*/  UIADD3 UR7, UPT, UPT, UR7, 0x7e, URZ ;  /* 0x0000007e07077890 */ /* 0x000fc4000fffe0ff */
[----:B------:R-:W-:-:S04]  /*1910*/  USEL UR13, UR14, 0x14, UP0 ;  /* 0x000000140e0d7887 */ /* 0x000fc80008000000 */
[----:B------:R-:W-:Y:S02]  /*1920*/  UIADD3 UR21, UPT, UPT, UR13, -0x1, URZ ;  /* 0xffffffff0d157890 */ /* 0x000fe4000fffe0ff */
[----:B------:R-:W-:Y:S02]  /*1930*/  @UP2 UIADD3 UR21, UPT, UPT, UR13, URZ, URZ ;  /* 0x000000ff0d152290 */ /* 0x000fe4000fffe0ff */
[----:B------:R-:W-:Y:S02]  /*1940*/  UIADD3 UR26, UPT, UPT, UR14, -UR13, URZ ;  /* 0x8000000d0e1a7290 */ /* 0x000fe4000fffe0ff */
[----:B------:R-:W-:Y:S02]  /*1950*/  UIADD3 UR15, UPT, UPT, UR21, 0x1, URZ ;  /* 0x00000001150f7890 */ /* 0x000fe4000fffe0ff */
[----:B--2-4-:R-:W-:-:S12]  /*1960*/  UIADD3 UR21, UPT, UPT, -UR21, URZ, URZ ;  /* 0x000000ff15157290 */ /* 0x014fd8000fffe1ff */
.L_x_43:
[----:B------:R-:W-:Y:S01]  /*1970*/  UISETP.NE.AND UP0, UPT, UR37, URZ, UPT ;  /* 0x000000ff2500728c */ /* 0x000fe2000bf05270 */
[----:B------:R-:W1:Y:S08]  /*1980*/  S2UR UR37, SR_CgaCtaId ;  /* 0x00000000002579c3 */ /* 0x000e700000008800 */
[----:B------:R-:W-:Y:S05]  /*1990*/  BRA.U UP0, `(.L_x_24) ;  /* 0x0000000100347547 */ /* 0x000fea000b800000 */
[----:B------:R-:W2:Y:S01]  /*19a0*/  S2R R2, SR_CgaCtaId ;  /* 0x0000000000027919 */ /* 0x000ea20000008800 */
[----:B------:R-:W-:-:S04]  /*19b0*/  MOV R3, 0x400 ;  /* 0x0000040000037802 */ /* 0x000fc80000000f00 */
[----:B--2---:R-:W-:Y:S02]  /*19c0*/  LEA R2, R2, R3, 0x18 ;  /* 0x0000000302027211 */ /* 0x004fe400078ec0ff */
[----:B------:R-:W-:-:S03]  /*19d0*/  SHF.L.U32 R3, R11, 0x1f, RZ ;  /* 0x0000001f0b037819 */ /* 0x000fc600000006ff */
[----:B------:R-:W-:-:S04]  /*19e0*/  IMAD R2, R12, 0x8, R2 ;  /* 0x000000080c027824 */ /* 0x000fc800078e0202 */
[----:B------:R-:W2:Y:S02]  /*19f0*/  SYNCS.PHASECHK.TRANS64.TRYWAIT P0, [R2+URZ+0x1f0], R3 ;  /* 0x0001f003020075a7 */ /* 0x000ea400080011ff */
[----:B--2---:R-:W-:Y:S05]  /*1a00*/  @!P0 BRA `(.L_x_25) ;  /* 0x0000007800e88947 */ /* 0x004fea0003800000 */
.L_x_155:
[----:B------:R-:W-:Y:S01]  /*1a10*/  VIADD R12, R12, 0x1 ;  /* 0x000000010c0c7836 */ /* 0x000fe20000000000 */
[----:B------:R2:W-:Y:S04]  /*1a20*/  SYNCS.ARRIVE.TRANS64.A1T0 RZ, [R2+URZ+0x1e0], RZ ;  /* 0x0001e0ff02ff79a7 */ /* 0x0005e800081000ff */
[----:B------:R-:W-:-:S04]  /*1a30*/  ISETP.NE.AND P0, PT, R12, 0x2, PT ;  /* 0x000000020c00780c */ /* 0x000fc80003f05270 */
[----:B------:R-:W-:Y:S02]  /*1a40*/  SEL R12, R12, RZ, P0 ;  /* 0x000000ff0c0c7207 */ /* 0x000fe40000000000 */
[----:B--2---:R-:W-:-:S04]  /*1a50*/  SEL R2, RZ, 0x1, P0 ;  /* 0x00000001ff027807 */ /* 0x004fc80000000000 */
[----:B------:R-:W-:-:S07]  /*1a60*/  LOP3.LUT R11, R11, R2, RZ, 0x3c, !PT ;  /* 0x000000020b0b7212 */ /* 0x000fce00078e3cff */
.L_x_24:
[----:B------:R-:W-:Y:S01]  /*1a70*/  UMOV UR4, 0x400 ;  /* 0x0000040000047882 */ /* 0x000fe20000000000 */
[----:B------:R-:W-:Y:S01]  /*1a80*/  SHF.L.U32 R2, R17, 0x1f, RZ ;  /* 0x0000001f11027819 */ /* 0x000fe200000006ff */
[----:B-1----:R-:W-:Y:S01]  /*1a90*/  ULEA UR4, UR37, UR4, 0x18 ;  /* 0x0000000425047291 */ /* 0x002fe2000f8ec0ff */
[----:B------:R-:W-:Y:S01]  /*1aa0*/  IMAD R15, R15, 0x2, R19 ;  /* 0x000000020f0f7824 */ /* 0x000fe200078e0213 */
[----:B------:R-:W-:Y:S01]  /*1ab0*/  UISETP.GE.U32.AND UP0, UPT, UR7, 0x7f, UPT ;  /* 0x0000007f0700788c */ /* 0x000fe2000bf06070 */
[----:B------:R-:W-:Y:S01]  /*1ac0*/  R2UR UR35, R18 ;  /* 0x00000000122372ca */ /* 0x000fe200000e0000 */
[----:B------:R-:W-:Y:S02]  /*1ad0*/  ULEA UR5, UR25, UR4, 0x3 ;  /* 0x0000000419057291 */ /* 0x000fe4000f8e18ff */
[----:B------:R-:W-:Y:S01]  /*1ae0*/  R2UR UR11, R15 ;  /* 0x000000000f0b72ca */ /* 0x000fe200000e0000 */
[----:B------:R-:W-:-:S06]  /*1af0*/  UMOV UR27, URZ ;  /* 0x000000ff001b7c82 */ /* 0x000fcc0008000000 */
[----:B------:R1:W2:Y:S06]  /*1b00*/  SYNCS.PHASECHK.TRANS64.TRYWAIT P0, [UR5+0xa0], R2 ;  /* 0x0000a002ff0075a7 */ /* 0x0002ac0008001105 */
[----:B------:R-:W-:Y:S01]  /*1b10*/  UIMAD UR11, UR11, 0x60, URZ ;  /* 0x000000600b0b78a4 */ /* 0x000fe2000f8e02ff */
[----:B-1----:R-:W-:-:S05]  /*1b20*/  LEA.HI R2, R14, R14, RZ, 0x1 ;  /* 0x0000000e0e027211 */ /* 0x002fca00078f08ff */
[----:B------:R-:W-:-:S05]  /*1b30*/  IMAD.SHL.U32 R2, R2, 0x40, RZ ;  /* 0x0000004002027824 */ /* 0x000fca00078e00ff */
[----:B------:R-:W-:-:S04]  /*1b40*/  LOP3.LUT R2, R2, 0xffffff80, RZ, 0xc0, !PT ;  /* 0xffffff8002027812 */ /* 0x000fc800078ec0ff */
[----:B------:R-:W-:-:S13]  /*1b50*/  R2UR UR5, R2 ;  /* 0x00000000020572ca */ /* 0x000fda00000e0000 */
[----:B------:R-:W-:Y:S01]  /*1b60*/  ULOP3.LUT UR35, UR5, 0x40, UR35, 0xf8, !UPT ;  /* 0x0000004005237892 */ /* 0x000fe2000f8ef823 */
[----:B------:R-:W-:Y:S11]  /*1b70*/  BRA.U !UP0, `(.L_x_26) ;  /* 0x0000000108c07547 */ /* 0x000ff6000b800000 */
[----:B------:R-:W-:Y:S01]  /*1b80*/  UMOV UR16, UR21 ;  /* 0x0000001500107c82 */ /* 0x000fe20008000000 */
[----:B------:R-:W-:Y:S01]  /*1b90*/  UMOV UR6, UR25 ;  /* 0x0000001900067c82 */ /* 0x000fe20008000000 */
[----:B------:R-:W-:-:S05]  /*1ba0*/  UMOV UR34, URZ ;  /* 0x000000ff00227c82 */ /* 0x000fca0008000000 */
.L_x_32:
[----:B------:R-:W-:Y:S01]  /*1bb0*/  @P5 MOV R3, 0x5000 ;  /* 0x0000500000035802 */ /* 0x000fe20000000f00 */
[----:B------:R-:W-:Y:S01]  /*1bc0*/  ULEA UR33, UR6, UR4, 0x3 ;  /* 0x0000000406217291 */ /* 0x000fe2000f8e18ff */
[----:B-12-4-:R-:W-:Y:S11]  /*1bd0*/  @P0 BRA `(.L_x_27) ;  /* 0x00000000000c0947 */ /* 0x016ff60003800000 */
[----:B------:R-:W-:Y:S04]  /*1be0*/  SHF.L.U32 R4, R17, 0x1f, RZ ;  /* 0x0000001f11047819 */ /* 0x000fe800000006ff */
[----:B------:R-:W1:Y:S02]  /*1bf0*/  SYNCS.PHASECHK.TRANS64.TRYWAIT P0, [UR33+0xa0], R4 ;  /* 0x0000a004ff0075a7 */ /* 0x000e640008001121 */
[----:B-1----:R-:W-:Y:S05]  /*1c00*/  @!P0 BRA `(.L_x_28) ;  /* 0x00000078007c8947 */ /* 0x002fea0003800000 */
.L_x_27:
[----:B------:R2:W-:Y:S01]  /*1c10*/  @P5 SYNCS.ARRIVE.TRANS64 RZ, [UR33], R3 ;  /* 0x00000003ffff59a7 */ /* 0x0005e20008000021 */
[----:B------:R-:W-:Y:S02]  /*1c20*/  ULOP3.LUT UR5, UR24, 0x2, URZ, 0xfc, !UPT ;  /* 0x0000000218057892 */ /* 0x000fe4000f8efcff */
[----:B------:R-:W-:Y:S02]  /*1c30*/  UIADD3 UR16, UPT, UPT, UR16, 0x1, URZ ;  /* 0x0000000110107890 */ /* 0x000fe4000fffe0ff */
[----:B------:R-:W-:Y:S02]  /*1c40*/  UISETP.NE.AND UP0, UPT, UR5, 0x2, UPT ;  /* 0x000000020500788c */ /* 0x000fe4000bf05270 */
[----:B------:R-:W-:Y:S07]  /*1c50*/  UISETP.NE.AND UP2, UPT, UR16, 0x1, UPT ;  /* 0x000000011000788c */ /* 0x000fee000bf45270 */
[----:B------:R-:W-:Y:S05]  /*1c60*/  BRA.U UP0, `(.L_x_29) ;  /* 0x0000000100047547 */ /* 0x000fea000b800000 */
[----:B------:R-:W-:Y:S05]  /*1c70*/  BPT.TRAP 0x1 ;  /* 0x000000040000795c */ /* 0x000fea0000300000 */
.L_x_29:
[----:B------:R-:W-:Y:S04]  /*1c80*/  BSSY.RECONVERGENT B0, `(.L_x_30) ;  /* 0x0000003000007945 */ /* 0x000fe80003800200 */
[----:B------:R-:W-:Y:S05]  /*1c90*/  @!P4 BRA `(.L_x_31) ;  /* 0x000000000004c947 */ /* 0x000fea0003800000 */
[----:B------:R-:W-:Y:S05]  /*1ca0*/  BPT.TRAP 0x1 ;  /* 0x000000040000795c */ /* 0x000fea0000300000 */
.L_x_31:
[----:B------:R-:W-:Y:S05]  /*1cb0*/  BSYNC.RECONVERGENT B0 ;  /* 0x0000000000007941 */ /* 0x000fea0003800200 */
.L_x_30:
[----:B------:R-:W-:Y:S02]  /*1cc0*/  UIADD3 UR25, UPT, UPT, UR6, 0x1, URZ ;  /* 0x0000000106197890 */ /* 0x000fe4000fffe0ff */
[----:B------:R-:W-:Y:S02]  /*1cd0*/  UIADD3 UR18, UP1, UPT, UR22, 0x80, URZ ;  /* 0x0000008016127890 */ /* 0x000fe4000ff3e0ff */
[----:B------:R-:W-:Y:S02]  /*1ce0*/  UISETP.NE.AND UP0, UPT, UR25, 0x14, UPT ;  /* 0x000000141900788c */ /* 0x000fe4000bf05270 */
[----:B------:R-:W-:Y:S02]  /*1cf0*/  ULEA UR32, UR6, UR4, 0xc ;  /* 0x0000000406207291 */ /* 0x000fe4000f8e60ff */
[----:B------:R-:W-:Y:S02]  /*1d00*/  USEL UR9, URZ, 0x1, UP0 ;  /* 0x00000001ff097887 */ /* 0x000fe40008000000 */
[----:B------:R-:W-:Y:S02]  /*1d10*/  USEL UR25, UR25, URZ, UP0 ;  /* 0x000000ff19197287 */ /* 0x000fe40008000000 */
[----:B------:R-:W-:Y:S02]  /*1d20*/  ULOP3.LUT UR33, UR33, 0xfefffff8, URZ, 0xc0, !UPT ;  /* 0xfefffff821217892 */ /* 0x000fe4000f8ec0ff */
[----:B------:R-:W-:Y:S01]  /*1d30*/  ULEA UR8, UR25, UR4, 0x3 ;  /* 0x0000000419087291 */ /* 0x000fe2000f8e18ff */
[----:B------:R-:W-:Y:S01]  /*1d40*/  LOP3.LUT R17, R17, UR9, RZ, 0x3c, !PT ;  /* 0x0000000911117c12 */ /* 0x000fe2000f8e3cff */
[----:B------:R-:W-:Y:S02]  /*1d50*/  UIADD3.X UR19, UPT, UPT, URZ, UR23, URZ, UP1, !UPT ;  /* 0x00000017ff137290 */ /* 0x000fe40008ffe4ff */
[----:B------:R-:W-:Y:S01]  /*1d60*/  UIADD3 UR32, UPT, UPT, UR32, 0x5400, URZ ;  /* 0x0000540020207890 */ /* 0x000fe2000fffe0ff */
[----:B-1----:R-:W-:Y:S01]  /*1d70*/  SHF.L.U32 R2, R17, 0x1f, RZ ;  /* 0x0000001f11027819 */ /* 0x002fe200000006ff */
[----:B------:R-:W-:Y:S01]  /*1d80*/  UIMAD UR5, UR6, 0x1800, UR4 ;  /* 0x00001800060578a4 */ /* 0x000fe2000f8e0204 */
[----:B------:R-:W-:Y:S02]  /*1d90*/  UMOV UR30, 0x0 ;  /* 0x00000000001e7882 */ /* 0x000fe40000000000 */
[----:B------:R1:W4:Y:S01]  /*1da0*/  SYNCS.PHASECHK.TRANS64.TRYWAIT P0, [UR8+0xa0], R2 ;  /* 0x0000a002ff0075a7 */ /* 0x0003220008001108 */
[----:B------:R-:W-:Y:S01]  /*1db0*/  UMOV UR31, 0x10000000 ;  /* 0x10000000001f7882 */ /* 0x000fe20000000000 */
[----:B------:R-:W-:Y:S02]  /*1dc0*/  UIADD3 UR28, UP0, UPT, UR22, 0x180, URZ ;  /* 0x00000180161c7890 */ /* 0x000fe4000ff1e0ff */
[----:B------:R2:W-:Y:S01]  /*1dd0*/  UTMALDG.3D.2CTA [UR32], [UR18], desc[UR30] ;  /* 0x00001e20120075b4 */ /* 0x0005e20008211000 */
[----:B------:R-:W-:Y:S02]  /*1de0*/  UIADD3 UR8, UPT, UPT, UR5, 0x19400, URZ ;  /* 0x0001940005087890 */ /* 0x000fe4000fffe0ff */
[----:B------:R-:W-:Y:S01]  /*1df0*/  UIADD3.X UR29, UPT, UPT, URZ, UR23, URZ, UP0, !UPT ;  /* 0x00000017ff1d7290 */ /* 0x000fe200087fe4ff */
[----:B------:R-:W-:Y:S01]  /*1e00*/  UMOV UR10, UR34 ;  /* 0x00000022000a7c82 */ /* 0x000fe20008000000 */
[----:B------:R-:W-:Y:S01]  /*1e10*/  UMOV UR12, UR36 ;  /* 0x00000024000c7c82 */ /* 0x000fe20008000000 */
[----:B------:R-:W-:Y:S01]  /*1e20*/  UMOV UR9, UR33 ;  /* 0x0000002100097c82 */ /* 0x000fe20008000000 */
[----:B------:R-:W-:Y:S01]  /*1e30*/  UMOV UR27, UR15 ;  /* 0x0000000f001b7c82 */ /* 0x000fe20008000000 */
[----:B------:R-:W-:Y:S04]  /*1e40*/  UMOV UR6, UR25 ;  /* 0x0000001900067c82 */ /* 0x000fe80008000000 */
[----:B------:R1:W-:Y:S01]  /*1e50*/  UTMALDG.3D.2CTA [UR8], [UR28], desc[UR30] ;  /* 0x00001e081c0075b4 */ /* 0x0003e20008211000 */
[----:B--2---:R-:W-:Y:S01]  /*1e60*/  UIADD3 UR34, UPT, UPT, UR34, 0x40, URZ ;  /* 0x0000004022227890 */ /* 0x004fe2000fffe0ff */
[----:B------:R-:W-:Y:S11]  /*1e70*/  BRA.U UP2, `(.L_x_32) ;  /* 0xfffffffd024c7547 */ /* 0x000ff6000b83ffff */
.L_x_26:
[----:B------:R-:W-:Y:S01]  /*1e80*/  ULEA UR5, UR25, UR4, 0x3 ;  /* 0x0000000419057291 */ /* 0x000fe2000f8e18ff */
[----:B-1----:R-:W-:Y:S01]  /*1e90*/  SHF.L.U32 R2, R17, 0x1f, RZ ;  /* 0x0000001f11027819 */ /* 0x002fe200000006ff */
[----:B------:R-:W-:Y:S01]  /*1ea0*/  @!P1 SYNCS.ARRIVE.TRANS64.A1T0 RZ, [UR4+0x178], RZ ;  /* 0x000178ffffff99a7 */ /* 0x000fe20008100004 */
[----:B------:R-:W-:-:S06]  /*1eb0*/  UISETP.GT.AND UP0, UPT, UR14, UR13, UPT ;  /* 0x0000000d0e00728c */ /* 0x000fcc000bf04270 */
[----:B--2-4-:R1:W2:Y:S03]  /*1ec0*/  SYNCS.PHASECHK.TRANS64.TRYWAIT P0, [UR5+0xa0], R2 ;  /* 0x0000a002ff0075a7 */ /* 0x0142a60008001105 */
[----:B------:R-:W-:Y:S05]  /*1ed0*/  BRA.U !UP0, `(.L_x_33) ;  /* 0x0000000108c07547 */ /* 0x000fea000b800000 */
[----:B------:R-:W-:Y:S01]  /*1ee0*/  UIADD3 UR28, UPT, UPT, UR26, UR27, URZ ;  /* 0x0000001b1a1c7290 */ /* 0x000fe2000fffe0ff */
[----:B------:R-:W-:-:S11]  /*1ef0*/  UMOV UR6, UR25 ;  /* 0x0000001900067c82 */ /* 0x000fd60008000000 */
.L_x_39:
[----:B--2---:R-:W-:Y:S01]  /*1f00*/  @P5 MOV R3, 0x5000 ;  /* 0x0000500000035802 */ /* 0x004fe20000000f00 */
[----:B------:R-:W-:Y:S01]  /*1f10*/  ULEA UR17, UR6, UR4, 0x3 ;  /* 0x0000000406117291 */ /* 0x000fe2000f8e18ff */
[----:B-12---:R-:W-:Y:S11]  /*1f20*/  @P0 BRA `(.L_x_34) ;  /* 0x00000000000c0947 */ /* 0x006ff60003800000 */
[----:B------:R-:W-:Y:S04]  /*1f30*/  SHF.L.U32 R4, R17, 0x1f, RZ ;  /* 0x0000001f11047819 */ /* 0x000fe800000006ff */
[----:B------:R-:W2:Y:S02]  /*1f40*/  SYNCS.PHASECHK.TRANS64.TRYWAIT P0, [UR17+0xa0], R4 ;  /* 0x0000a004ff0075a7 */ /* 0x000ea40008001111 */
[----:B--2---:R-:W-:Y:S05]  /*1f50*/  @!P0 BRA `(.L_x_35) ;  /* 0x0000007400c08947 */ /* 0x004fea0003800000 */
.L_x_34:
[----:B------:R2:W-:Y:S01]  /*1f60*/  @P5 SYNCS.ARRIVE.TRANS64 RZ, [UR17], R3 ;  /* 0x00000003ffff59a7 */ /* 0x0005e20008000011 */
[----:B------:R-:W-:Y:S04]  /*1f70*/  ULOP3.LUT UR5, UR24, 0x2, URZ, 0xfc, !UPT ;  /* 0x0000000218057892 */ /* 0x000fe8000f8efcff */
[----:B------:R-:W-:Y:S09]  /*1f80*/  UISETP.NE.AND UP0, UPT, UR5, 0x2, UPT ;  /* 0x000000020500788c */ /* 0x000ff2000bf05270 */
[----:B------:R-:W-:Y:S05]  /*1f90*/  BRA.U UP0, `(.L_x_36) ;  /* 0x0000000100047547 */ /* 0x000fea000b800000 */
[----:B------:R-:W-:Y:S05]  /*1fa0*/  BPT.TRAP 0x1 ;  /* 0x000000040000795c */ /* 0x000fea0000300000 */
.L_x_36:
[----:B------:R-:W-:Y:S04]  /*1fb0*/  BSSY.RECONVERGENT B0, `(.L_x_37) ;  /* 0x0000003000007945 */ /* 0x000fe80003800200 */
[----:B------:R-:W-:Y:S05]  /*1fc0*/  @!P4 BRA `(.L_x_38) ;  /* 0x000000000004c947 */ /* 0x000fea0003800000 */
[----:B------:R-:W-:Y:S05]  /*1fd0*/  BPT.TRAP 0x1 ;  /* 0x000000040000795c */ /* 0x000fea0000300000 */
.L_x_38:
[----:B------:R-:W-:Y:S05]  /*1fe0*/  BSYNC.RECONVERGENT B0 ;  /* 0x0000000000007941 */ /* 0x000fea0003800200 */
.L_x_37:
[----:B------:R-:W-:Y:S02]  /*1ff0*/  UIADD3 UR25, UPT, UPT, UR6, 0x1, URZ ;  /* 0x0000000106197890 */ /* 0x000fe4000fffe0ff */
[----:B------:R-:W-:Y:S02]  /*2000*/  ULEA UR16, UR6, UR4, 0xc ;  /* 0x0000000406107291 */ /* 0x000fe4000f8e60ff */
[----:B------:R-:W-:Y:S02]  /*2010*/  UISETP.NE.AND UP0, UPT, UR25, 0x14, UPT ;  /* 0x000000141900788c */ /* 0x000fe4000bf05270 */
[----:B------:R-:W-:Y:S02]  /*2020*/  UIADD3 UR38, UP1, UPT, UR22, 0x80, URZ ;  /* 0x0000008016267890 */ /* 0x000fe4000ff3e0ff */
[----:B------:R-:W-:Y:S02]  /*2030*/  USEL UR9, URZ, 0x1, UP0 ;  /* 0x00000001ff097887 */ /* 0x000fe40008000000 */
[----:B------:R-:W-:Y:S02]  /*2040*/  USEL UR25, UR25, URZ, UP0 ;  /* 0x000000ff19197287 */ /* 0x000fe40008000000 */
[----:B------:R-:W-:Y:S02]  /*2050*/  ULOP3.LUT UR17, UR17, 0xfefffff8, URZ, 0xc0, !UPT ;  /* 0xfefffff811117892 */ /* 0x000fe4000f8ec0ff */
[----:B------:R-:W-:Y:S01]  /*2060*/  ULEA UR8, UR25, UR4, 0x3 ;  /* 0x0000000419087291 */ /* 0x000fe2000f8e18ff */
[----:B------:R-:W-:Y:S01]  /*2070*/  LOP3.LUT R17, R17, UR9, RZ, 0x3c, !PT ;  /* 0x0000000911117c12 */ /* 0x000fe2000f8e3cff */
[----:B------:R-:W-:Y:S02]  /*2080*/  USHF.L.U32 UR18, UR27, 0x6, URZ ;  /* 0x000000061b127899 */ /* 0x000fe400080006ff */
[----:B------:R-:W-:Y:S01]  /*2090*/  UIADD3 UR16, UPT, UPT, UR16, 0x5400, URZ ;  /* 0x0000540010107890 */ /* 0x000fe2000fffe0ff */
[----:B-1----:R-:W-:Y:S01]  /*20a0*/  SHF.L.U32 R2, R17, 0x1f, RZ ;  /* 0x0000001f11027819 */ /* 0x002fe200000006ff */
[----:B------:R-:W-:Y:S02]  /*20b0*/  UIADD3.X UR39, UPT, UPT, URZ, UR23, URZ, UP1, !UPT ;  /* 0x00000017ff277290 */ /* 0x000fe40008ffe4ff */
[----:B------:R-:W-:Y:S01]  /*20c0*/  UIMAD UR5, UR6, 0x1800, UR4 ;  /* 0x00001800060578a4 */ /* 0x000fe2000f8e0204 */
[----:B------:R4:W1:Y:S01]  /*20d0*/  SYNCS.PHASECHK.TRANS64.TRYWAIT P0, [UR8+0xa0], R2 ;  /* 0x0000a002ff0075a7 */ /* 0x0008620008001108 */
[----:B------:R-:W-:Y:S02]  /*20e0*/  UIADD3 UR32, UP0, UPT, UR22, 0x180, URZ ;  /* 0x0000018016207890 */ /* 0x000fe4000ff1e0ff */
[----:B------:R-:W-:Y:S01]  /*20f0*/  UIADD3 UR8, UPT, UPT, UR5, 0x19400, URZ ;  /* 0x0001940005087890 */ /* 0x000fe2000fffe0ff */
[----:B------:R-:W-:Y:S01]  /*2100*/  UMOV UR30, 0x0 ;  /* 0x00000000001e7882 */ /* 0x000fe20000000000 */
[----:B------:R-:W-:Y:S01]  /*2110*/  UMOV UR31, 0x10000000 ;  /* 0x10000000001f7882 */ /* 0x000fe20000000000 */
[----:B------:R-:W-:Y:S01]  /*2120*/  UMOV UR19, UR35 ;  /* 0x0000002300137c82 */ /* 0x000fe20008000000 */
[----:B------:R-:W-:Y:S01]  /*2130*/  UMOV UR20, UR36 ;  /* 0x0000002400147c82 */ /* 0x000fe20008000000 */
[----:B------:R-:W-:Y:S01]  /*2140*/  UIADD3.X UR33, UPT, UPT, URZ, UR23, URZ, UP0, !UPT ;  /* 0x00000017ff217290 */ /* 0x000fe200087fe4ff */
[----:B------:R4:W-:Y:S01]  /*2150*/  UTMALDG.3D.2CTA [UR16], [UR38], desc[UR30] ;  /* 0x00001e10260075b4 */ /* 0x0009e20008211000 */
[----:B------:R-:W-:Y:S01]  /*2160*/  UIADD3 UR27, UPT, UPT, UR27, 0x1, URZ ;  /* 0x000000011b1b7890 */ /* 0x000fe2000fffe0ff */
[----:B------:R-:W-:Y:S01]  /*2170*/  UMOV UR12, UR36 ;  /* 0x00000024000c7c82 */ /* 0x000fe20008000000 */
[----:B------:R-:W-:Y:S01]  /*2180*/  UMOV UR9, UR17 ;  /* 0x0000001100097c82 */ /* 0x000fe20008000000 */
[----:B------:R-:W-:Y:S01]  /*2190*/  UMOV UR10, UR18 ;  /* 0x00000012000a7c82 */ /* 0x000fe20008000000 */
[----:B------:R-:W-:Y:S03]  /*21a0*/  UISETP.NE.AND UP0, UPT, UR27, UR28, UPT ;  /* 0x0000001c1b00728c */ /* 0x000fe6000bf05270 */
[----:B------:R4:W-:Y:S01]  /*21b0*/  UTMALDG.3D.2CTA [UR8], [UR32], desc[UR30] ;  /* 0x00001e08200075b4 */ /* 0x0009e20008211000 */
[----:B------:R-:W-:Y:S05]  /*21c0*/  UMOV UR6, UR25 ;  /* 0x0000001900067c82 */ /* 0x000fea0008000000 */
[----:B----4-:R-:W-:Y:S05]  /*21d0*/  BRA.U UP0, `(.L_x_39) ;  /* 0xfffffffd00487547 */ /* 0x010fea000b83ffff */
.L_x_33:
[C---:B-1----:R-:W-:Y:S01]  /*21e0*/  LEA R2, R16.reuse, UR4, 0x3 ;  /* 0x0000000410027c11 */ /* 0x042fe2000f8e18ff */
[----:B------:R-:W-:Y:S01]  /*21f0*/  NOP ;  /* 0x0000000000007918 */ /* 0x000fe20000000000 */
[----:B--2---:R-:W-:Y:S02]  /*2200*/  SHF.L.U32 R3, R13, 0x1f, RZ ;  /* 0x0000001f0d037819 */ /* 0x004fe400000006ff */
[----:B------:R-:W-:Y:S02]  /*2210*/  LEA R4, R16, UR4, 0x4 ;  /* 0x0000000410047c11 */ /* 0x000fe4000f8e20ff */
[----:B------:R-:W1:Y:S02]  /*2220*/  SYNCS.PHASECHK.TRANS64.TRYWAIT P0, [R2+URZ+0x180], R3 ;  /* 0x00018003020075a7 */ /* 0x000e6400080011ff */
[----:B-1----:R-:W-:Y:S05]  /*2230*/  @!P0 BRA `(.L_x_40) ;  /* 0x0000007400208947 */ /* 0x002fea0003800000 */
.L_x_158:
[----:B------:R-:W2:Y:S01]  /*2240*/  LDS.128 R4, [R4+0x210] ;  /* 0x0002100004047984 */ /* 0x000ea20000000c00 */
[----:B------:R-:W-:Y:S01]  /*2250*/  ISETP.GE.AND P0, PT, R37, 0x1, PT ;  /* 0x000000012500780c */ /* 0x000fe20003f06270 */
[----:B-1----:R-:W-:Y:S01]  /*2260*/  VIADD R2, R2, 0x190 ;  /* 0x0000019002027836 */ /* 0x002fe20000000000 */
[----:B------:R-:W-:Y:S01]  /*2270*/  @!PT LDS RZ, [RZ] ;  /* 0x00000000fffff984 */ /* 0x000fe20000000800 */
[----:B------:R-:W-:Y:S01]  /*2280*/  @!PT LDS RZ, [RZ] ;  /* 0x00000000fffff984 */ /* 0x000fe20000000800 */
[----:B------:R-:W-:Y:S01]  /*2290*/  @!PT LDS RZ, [RZ] ;  /* 0x00000000fffff984 */ /* 0x000fe20000000800 */
[----:B------:R-:W-:Y:S01]  /*22a0*/  @!PT LDS RZ, [RZ] ;  /* 0x00000000fffff984 */ /* 0x000fe20000000800 */
[----:B------:R1:W-:Y:S06]  /*22b0*/  MEMBAR.ALL.CTA ;  /* 0x0000000000007992 */ /* 0x0003ec0000008000 */
[----:B-1----:R-:W1:Y:S01]  /*22c0*/  FENCE.VIEW.ASYNC.S ;  /* 0x00000000000073c6 */ /* 0x002e620000000000 */
[----:B------:R-:W-:-:S04]  /*22d0*/  PRMT R2, RZ, 0x654, R2 ;  /* 0x00000654ff027816 */ /* 0x000fc80000000002 */
[----:B-1----:R1:W-:Y:S01]  /*22e0*/  SYNCS.ARRIVE.TRANS64.RED.A1T0 RZ, [R2+URZ], RZ ;  /* 0x000000ff02ff79a7 */ /* 0x0023e200081004ff */
[----:B--2---:R-:W-:-:S13]  /*22f0*/  LOP3.LUT P2, RZ, R6, 0x1, RZ, 0xc0, !PT ;  /* 0x0000000106ff7812 */ /* 0x004fda000784c0ff */
[----:B------:R-:W-:Y:S01]  /*2300*/  @P2 SHF.R.U32.HI R3, RZ, 0x10, R5 ;  /* 0x00000010ff032819 */ /* 0x000fe20000011605 */
[----:B------:R-:W-:Y:S01]  /*2310*/  VOTEU.ANY UP0, P2 ;  /* 0x0000000000ff7886 */ /* 0x000fe20001000100 */
[----:B------:R-:W-:Y:S02]  /*2320*/  @P2 MOV R10, R4 ;  /* 0x00000004000a2202 */ /* 0x000fe40000000f00 */
[----:B------:R-:W-:Y:S02]  /*2330*/  @P2 R2UR.BROADCAST UR5, R3 ;  /* 0x00000000030522ca */ /* 0x000fe400008e0000 */
[----:B------:R-:W-:-:S11]  /*2340*/  @P2 LOP3.LUT R9, R5, 0xffff, RZ, 0xc0, !PT ;  /* 0x0000ffff05092812 */ /* 0x000fd600078ec0ff */
[----:B------:R-:W-:Y:S01]  /*2350*/  @UP0 UMOV UR36, UR5 ;  /* 0x0000000500240c82 */ /* 0x000fe20008000000 */
[----:B-1----:R-:W-:Y:S05]  /*2360*/  @!P0 BRA `(.L_x_41) ;  /* 0x0000000000b88947 */ /* 0x002fea0003800000 */
[----:B------:R-:W3:Y:S01]  /*2370*/  LDC.64 R4, c[0x0][0xb18] ;  /* 0x0002c600ff047b82 */ /* 0x000ee20000000a00 */
[----:B------:R-:W-:-:S07]  /*2380*/  ISETP.NE.AND P3, PT, R37, 0x1, PT ;  /* 0x000000012500780c */ /* 0x000fce0003f65270 */
[----:B------:R-:W1:Y:S08]  /*2390*/  LDC.64 R6, c[0x0][0xb10] ;  /* 0x0002c400ff067b82 */ /* 0x000e700000000a00 */
[----:B------:R-:W2:Y:S08]  /*23a0*/  LDC R14, c[0x0][0xb20] ;  /* 0x0002c800ff0e7b82 */ /* 0x000eb00000000800 */
[----:B------:R-:W4:Y:S01]  /*23b0*/  LDC R15, c[0x0][0xb0c] ;  /* 0x0002c300ff0f7b82 */ /* 0x000f220000000800 */
[----:B---3--:R-:W-:Y:S01]  /*23c0*/  IMAD.HI.U32 R21, R0, R5, RZ ;  /* 0x0000000500157227 */ /* 0x008fe200078e00ff */
[----:B------:R-:W-:-:S03]  /*23d0*/  ISETP.NE.AND P0, PT, R4, 0x1, PT ;  /* 0x000000010400780c */ /* 0x000fc60003f05270 */
[----:B------:R-:W-:-:S03]  /*23e0*/  IMAD.HI.U32 R5, R9, R5, RZ ;  /* 0x0000000509057227 */ /* 0x000fc600078e00ff */
[----:B------:R-:W3:Y:S01]  /*23f0*/  LDC.64 R2, c[0x0][0xb28] ;  /* 0x0002ca00ff027b82 */ /* 0x000ee20000000a00 */
[----:B-1----:R-:W-:-:S04]  /*2400*/  IMAD.HI.U32 R22, R8, R6, RZ ;  /* 0x0000000608167227 */ /* 0x002fc800078e00ff */
[----:B------:R-:W-:Y:S01]  /*2410*/  IMAD.HI.U32 R23, R10, R6, RZ ;  /* 0x000000060a177227 */ /* 0x000fe200078e00ff */
[----:B------:R-:W-:Y:S02]  /*2420*/  SHF.R.U32.HI R22, RZ, R7, R22 ;  /* 0x00000007ff167219 */ /* 0x000fe40000011616 */
[-C--:B--2---:R-:W-:Y:S02]  /*2430*/  SHF.R.U32.HI R21, RZ, R14.reuse, R21 ;  /* 0x0000000eff157219 */ /* 0x084fe40000011615 */
[----:B------:R-:W-:Y:S02]  /*2440*/  SHF.R.U32.HI R5, RZ, R14, R5 ;  /* 0x0000000eff057219 */ /* 0x000fe40000011605 */
[----:B------:R-:W-:Y:S02]  /*2450*/  SEL R21, R0, R21, !P0 ;  /* 0x0000001500157207 */ /* 0x000fe40004000000 */
[----:B------:R-:W-:Y:S02]  /*2460*/  SHF.R.U32.HI R23, RZ, R7, R23 ;  /* 0x00000007ff177219 */ /* 0x000fe40000011617 */
[----:B----4-:R-:W-:-:S02]  /*2470*/  ISETP.NE.AND P1, PT, R15, 0x1, PT ;  /* 0x000000010f00780c */ /* 0x010fc40003f25270 */
[----:B------:R-:W-:Y:S02]  /*2480*/  SEL R5, R9, R5, !P0 ;  /* 0x0000000509057207 */ /* 0x000fe40004000000 */
[----:B------:R-:W-:Y:S02]  /*2490*/  SEL R22, R8, R22, !P1 ;  /* 0x0000001608167207 */ /* 0x000fe40004800000 */
[----:B------:R-:W-:Y:S01]  /*24a0*/  SEL R23, R10, R23, !P1 ;  /* 0x000000170a177207 */ /* 0x000fe20004800000 */
[----:B---3--:R-:W-:-:S04]  /*24b0*/  IMAD.HI.U32 R20, R21, R2, RZ ;  /* 0x0000000215147227 */ /* 0x008fc800078e00ff */
        /* <DEDUP_REMOVED lines=10> */
[----:B------:R-:W-:-:S04]  /*2560*/  @!P0 IMAD.HI.U32 R7, R23, R2, RZ ;  /* 0x0000000217078227 */ /* 0x000fc800078e00ff */
[----:B------:R-:W-:Y:S01]  /*2570*/  IMAD.MOV R2, RZ, RZ, -R6 ;  /* 0x000000ffff027224 */ /* 0x000fe200078e0a06 */
[----:B------:R-:W-:Y:S02]  /*2580*/  @!P0 SHF.R.U32.HI R3, RZ, R3, R7 ;  /* 0x00000003ff038219 */ /* 0x000fe40000011607 */
[----:B------:R-:W-:Y:S01]  /*2590*/  IADD3 R7, PT, PT, -R5, RZ, RZ ;  /* 0x000000ff05077210 */ /* 0x000fe20007ffe1ff */
[----:B------:R-:W-:Y:S01]  /*25a0*/  IMAD R2, R37, R2, R5 ;  /* 0x0000000225027224 */ /* 0x000fe200078e0205 */
        /* <DEDUP_REMOVED lines=10> */
.L_x_41:
[----:B------:R-:W1:Y:S02]  /*2650*/  LDCU UR5, c[0x0][0xb30] ;  /* 0x00016600ff0577ac */ /* 0x000e640008000800 */
[----:B-1----:R-:W-:-:S09]  /*2660*/  UISETP.NE.AND UP0, UPT, UR5, 0x1, UPT ;  /* 0x000000010500788c */ /* 0x002fd2000bf05270 */
[----:B------:R-:W-:Y:S05]  /*2670*/  BRA.U UP0, `(.L_x_42) ;  /* 0x0000000100407547 */ /* 0x000fea000b800000 */
[----:B------:R-:W1:Y:S08]  /*2680*/  LDC.64 R4, c[0x0][0xb10] ;  /* 0x0002c400ff047b82 */ /* 0x000e700000000a00 */
[----:B------:R-:W2:Y:S08]  /*2690*/  LDC.64 R2, c[0x0][0xb18] ;  /* 0x0002c600ff027b82 */ /* 0x000eb00000000a00 */
[----:B------:R-:W4:Y:S08]  /*26a0*/  LDC R6, c[0x0][0xb20] ;  /* 0x0002c800ff067b82 */ /* 0x000f300000000800 */
[----:B------:R-:W3:Y:S01]  /*26b0*/  LDC R7, c[0x0][0xb0c] ;  /* 0x0002c300ff077b82 */ /* 0x000ee20000000800 */
[----:B-1----:R-:W-:-:S05]  /*26c0*/  IMAD.HI.U32 R4, R10, R4, RZ ;  /* 0x000000040a047227 */ /* 0x002fca00078e00ff */
[----:B------:R-:W-:Y:S01]  /*26d0*/  SHF.R.U32.HI R4, RZ, R5, R4 ;  /* 0x00000005ff047219 */ /* 0x000fe20000011604 */
[----:B--2---:R-:W-:Y:S01]  /*26e0*/  IMAD.HI.U32 R3, R9, R3, RZ ;  /* 0x0000000309037227 */ /* 0x004fe200078e00ff */
[----:B------:R-:W-:-:S04]  /*26f0*/  ISETP.NE.AND P0, PT, R2, 0x1, PT ;  /* 0x000000010200780c */ /* 0x000fc80003f05270 */
[----:B----4-:R-:W-:-:S04]  /*2700*/  SHF.R.U32.HI R3, RZ, R6, R3 ;  /* 0x00000006ff037219 */ /* 0x010fc80000011603 */
[----:B------:R-:W-:Y:S02]  /*2710*/  SEL R3, R9, R3, !P0 ;  /* 0x0000000309037207 */ /* 0x000fe40004000000 */
[----:B---3--:R-:W-:-:S04]  /*2720*/  ISETP.NE.AND P1, PT, R7, 0x1, PT ;  /* 0x000000010700780c */ /* 0x008fc80003f25270 */
[----:B------:R-:W-:-:S05]  /*2730*/  SEL R4, R10, R4, !P1 ;  /* 0x000000040a047207 */ /* 0x000fca0004800000 */
[----:B------:R-:W-:Y:S02]  /*2740*/  IMAD.IADD R5, R3, 0x1, -R4 ;  /* 0x0000000103057824 */ /* 0x000fe400078e0a04 */
[----:B------:R-:W-:Y:S02]  /*2750*/  IMAD.IADD R3, R4, 0x1, -R3 ;  /* 0x0000000104037824 */ /* 0x000fe400078e0a03 */
[----:B------:R-:W-:Y:S02]  /*2760*/  IMAD R10, R5, R7, R10 ;  /* 0x00000007050a7224 */ /* 0x000fe400078e020a */
[----:B------:R-:W-:-:S07]  /*2770*/  IMAD R9, R3, R2, R9 ;  /* 0x0000000203097224 */ /* 0x000fce00078e0209 */
.L_x_42:
[----:B------:R-:W-:Y:S01]  /*2780*/  VIADD R16, R16, 0x1 ;  /* 0x0000000110107836 */ /* 0x000fe20000000000 */
[----:B------:R-:W-:Y:S01]  /*2790*/  PLOP3.LUT P1, PT, PT, PT, PT, 0x80, 0x8 ;  /* 0x000000000008781c */ /* 0x000fe20003f2f070 */
[----:B------:R-:W-:Y:S02]  /*27a0*/  IMAD.IADD R14, R10, 0x1, R97 ;  /* 0x000000010a0e7824 */ /* 0x000fe400078e0261 */
[----:B------:R-:W-:Y:S01]  /*27b0*/  IMAD.IADD R15, R9, 0x1, R96 ;  /* 0x00000001090f7824 */ /* 0x000fe200078e0260 */
[----:B------:R-:W-:-:S04]  /*27c0*/  ISETP.NE.AND P0, PT, R16, 0x2, PT ;  /* 0x000000021000780c */ /* 0x000fc80003f05270 */
[----:B------:R-:W-:Y:S02]  /*27d0*/  SEL R2, RZ, 0x1, P0 ;  /* 0x00000001ff027807 */ /* 0x000fe40000000000 */
[----:B------:R-:W-:Y:S02]  /*27e0*/  SEL R16, R16, RZ, P0 ;  /* 0x000000ff10107207 */ /* 0x000fe40000000000 */
[----:B------:R-:W-:Y:S01]  /*27f0*/  LOP3.LUT R13, R13, R2, RZ, 0x3c, !PT ;  /* 0x000000020d0d7212 */ /* 0x000fe200078e3cff */
[----:B------:R-:W-:Y:S06]  /*2800*/  @P2 BRA `(.L_x_43) ;  /* 0xfffffff000582947 */ /* 0x000fec000383ffff */
[----:B------:R-:W-:Y:S01]  /*2810*/  UIADD3 UR4, UPT, UPT, UR4, 0xa0, URZ ;  /* 0x000000a004047890 */ /* 0x000fe2000fffe0ff */
[----:B------:R-:W-:-:S03]  /*2820*/  SHF.L.U32 R2, R17, 0x1f, RZ ;  /* 0x0000001f11027819 */ /* 0x000fc600000006ff */
[----:B------:R-:W-:-:S09]  /*2830*/  ULEA UR5, UR25, UR4, 0x3 ;  /* 0x0000000419057291 */ /* 0x000fd2000f8e18ff */
[----:B------:R-:W1:Y:S02]  /*2840*/  SYNCS.PHASECHK.TRANS64.TRYWAIT P0, [UR5], R2 ;  /* 0x00000002ff0075a7 */ /* 0x000e640008001105 */
[----:B-1----:R-:W-:Y:S05]  /*2850*/  @!P0 BRA `(.L_x_44) ;  /* 0x0000006c00ac8947 */ /* 0x002fea0003800000 */
.L_x_160:
[----:B------:R-:W-:-:S04]  /*2860*/  UIADD3 UR6, UPT, UPT, UR25, 0x1, URZ ;  /* 0x0000000119067890 */ /* 0x000fc8000fffe0ff */
[----:B------:R-:W-:-:S04]  /*2870*/  UISETP.NE.AND UP0, UPT, UR6, 0x14, UPT ;  /* 0x000000140600788c */ /* 0x000fc8000bf05270 */
[----:B------:R-:W-:Y:S02]  /*2880*/  USEL UR7, URZ, 0x1, UP0 ;  /* 0x00000001ff077887 */ /* 0x000fe40008000000 */
[----:B------:R-:W-:-:S04]  /*2890*/  USEL UR6, UR6, URZ, UP0 ;  /* 0x000000ff06067287 */ /* 0x000fc80008000000 */
[----:B------:R-:W-:Y:S01]  /*28a0*/  ULEA UR5, UR6, UR4, 0x3 ;  /* 0x0000000406057291 */ /* 0x000fe2000f8e18ff */
[----:B-1----:R-:W-:-:S04]  /*28b0*/  LOP3.LUT R2, R17, UR7, RZ, 0x3c, !PT ;  /* 0x0000000711027c12 */ /* 0x002fc8000f8e3cff */
[----:B------:R-:W-:-:S04]  /*28c0*/  SHF.L.U32 R3, R2, 0x1f, RZ ;  /* 0x0000001f02037819 */ /* 0x000fc800000006ff */
[----:B------:R-:W1:Y:S02]  /*28d0*/  SYNCS.PHASECHK.TRANS64.TRYWAIT P0, [UR5], R3 ;  /* 0x00000003ff0075a7 */ /* 0x000e640008001105 */
[----:B-1----:R-:W-:Y:S05]  /*28e0*/  @!P0 BRA `(.L_x_45) ;  /* 0x0000006c00a08947 */ /* 0x002fea0003800000 */
.L_x_162:
[----:B------:R-:W-:-:S04]  /*28f0*/  UIADD3 UR6, UPT, UPT, UR6, 0x1, URZ ;  /* 0x0000000106067890 */ /* 0x000fc8000fffe0ff */
[----:B------:R-:W-:-:S04]  /*2900*/  UISETP.NE.AND UP0, UPT, UR6, 0x14, UPT ;  /* 0x000000140600788c */ /* 0x000fc8000bf05270 */
[----:B------:R-:W-:Y:S02]  /*2910*/  USEL UR7, URZ, 0x1, UP0 ;  /* 0x00000001ff077887 */ /* 0x000fe40008000000 */
[----:B------:R-:W-:-:S04]  /*2920*/  USEL UR6, UR6, URZ, UP0 ;  /* 0x000000ff06067287 */ /* 0x000fc80008000000 */
[----:B------:R-:W-:Y:S01]  /*2930*/  ULEA UR5, UR6, UR4, 0x3 ;  /* 0x0000000406057291 */ /* 0x000fe2000f8e18ff */
[----:B------:R-:W-:-:S04]  /*2940*/  LOP3.LUT R2, R2, UR7, RZ, 0x3c, !PT ;  /* 0x0000000702027c12 */ /* 0x000fc8000f8e3cff */
[----:B-1----:R-:W-:-:S04]  /*2950*/  SHF.L.U32 R3, R2, 0x1f, RZ ;  /* 0x0000001f02037819 */ /* 0x002fc800000006ff */
[----:B------:R-:W1:Y:S02]  /*2960*/  SYNCS.PHASECHK.TRANS64.TRYWAIT P0, [UR5], R3 ;  /* 0x00000003ff0075a7 */ /* 0x000e640008001105 */
[----:B-1----:R-:W-:Y:S05]  /*2970*/  @!P0 BRA `(.L_x_46) ;  /* 0x0000006c00948947 */ /* 0x002fea0003800000 */
.L_x_164:
        /* <DEDUP_REMOVED lines=9> */
.L_x_166:
        /* <DEDUP_REMOVED lines=9> */
.L_x_168:
        /* <DEDUP_REMOVED lines=9> */
.L_x_170:
        /* <DEDUP_REMOVED lines=9> */
.L_x_172:
        /* <DEDUP_REMOVED lines=9> */
.L_x_174:
        /* <DEDUP_REMOVED lines=9> */
.L_x_176:
        /* <DEDUP_REMOVED lines=9> */
.L_x_178:
        /* <DEDUP_REMOVED lines=9> */
.L_x_180:
        /* <DEDUP_REMOVED lines=9> */
.L_x_182:
        /* <DEDUP_REMOVED lines=9> */
.L_x_184:
        /* <DEDUP_REMOVED lines=9> */
.L_x_186:
        /* <DEDUP_REMOVED lines=9> */
.L_x_188:
        /* <DEDUP_REMOVED lines=9> */
.L_x_190:
        /* <DEDUP_REMOVED lines=9> */
.L_x_192:
        /* <DEDUP_REMOVED lines=9> */
.L_x_194:
        /* <DEDUP_REMOVED lines=9> */
.L_x_196:
[----:B------:R-:W-:-:S04]  /*3280*/  UIADD3 UR6, UPT, UPT, UR6, 0x1, URZ ;  /* 0x0000000106067890 */ /* 0x000fc8000fffe0ff */
[----:B------:R-:W-:-:S04]  /*3290*/  UISETP.NE.AND UP0, UPT, UR6, 0x14, UPT ;  /* 0x000000140600788c */ /* 0x000fc8000bf05270 */
[----:B------:R-:W-:Y:S02]  /*32a0*/  USEL UR5, URZ, 0x1, UP0 ;  /* 0x00000001ff057887 */ /* 0x000fe40008000000 */
[----:B------:R-:W-:-:S04]  /*32b0*/  USEL UR6, UR6, URZ, UP0 ;  /* 0x000000ff06067287 */ /* 0x000fc80008000000 */
[----:B------:R-:W-:Y:S01]  /*32c0*/  ULEA UR6, UR6, UR4, 0x3 ;  /* 0x0000000406067291 */ /* 0x000fe2000f8e18ff */
[----:B------:R-:W-:-:S04]  /*32d0*/  LOP3.LUT R2, R2, UR5, RZ, 0x3c, !PT ;  /* 0x0000000502027c12 */ /* 0x000fc8000f8e3cff */
[----:B------:R-:W-:Y:S01]  /*32e0*/  SHF.L.U32 R2, R2, 0x1f, RZ ;  /* 0x0000001f02027819 */ /* 0x000fe200000006ff */
[----:B-1-3--:R-:W-:-:S07]  /*32f0*/  IMAD.U32 R0, RZ, RZ, UR6 ;  /* 0x00000006ff007e24 */ /* 0x00afce000f8e00ff */
.L_x_63:
[----:B-1----:R1:W2:Y:S02]  /*3300*/  SYNCS.PHASECHK.TRANS64.TRYWAIT P0, [R0+URZ], R2 ;  /* 0x00000002000075a7 */ /* 0x0022a400080011ff */
[----:B--2---:R-:W-:Y:S05]  /*3310*/  @!P0 NANOSLEEP.SYNCS 0x989680 ;  /* 0x009896800000895d */ /* 0x004fea0003900000 */
[----:B------:R-:W2:Y:S02]  /*3320*/  @!P0 SYNCS.PHASECHK.TRANS64 P0, [R0+URZ], R2 ;  /* 0x00000002000085a7 */ /* 0x000ea400080010ff */
[----:B--2---:R-:W-:Y:S05]  /*3330*/  @P0 EXIT ;  /* 0x000000000000094d */ /* 0x004fea0003800000 */
[----:B------:R-:W-:Y:S05]  /*3340*/  BRA `(.L_x_63) ;  /* 0xfffffffc00ec7947 */ /* 0x000fea000383ffff */
.L_x_23:
[----:B------:R-:W-:-:S04]  /*3350*/  UISETP.NE.AND UP1, UPT, UR37, URZ, UPT ;  /* 0x000000ff2500728c */ /* 0x000fc8000bf25270 */
[----:B------:R-:W-:-:S09]  /*3360*/  UISETP.NE.OR UP1, UPT, UR10, 0x1, UP1 ;  /* 0x000000010a00788c */ /* 0x000fd20008f25670 */
[----:B------:R-:W-:Y:S05]  /*3370*/  BRA.U UP1, `(.L_x_64) ;  /* 0x00000005014c7547 */ /* 0x000fea000b800000 */
[----:B------:R-:W-:Y:S01]  /*3380*/  HFMA2 R11, -RZ, RZ, 0, 0 ;  /* 0x00000000ff0b7431 */ /* 0x000fe200000001ff */
[----:B------:R-:W-:Y:S01]  /*3390*/  ISETP.GE.U32.AND P2, PT, R10, 0x2, PT ;  /* 0x000000020a00780c */ /* 0x000fe20003f46070 */
[----:B------:R-:W-:Y:S01]  /*33a0*/  IMAD.MOV.U32 R12, RZ, RZ, 0x1 ;  /* 0x00000001ff0c7424 */ /* 0x000fe200078e00ff */
[----:B------:R-:W-:Y:S01]  /*33b0*/  CS2R R8, SRZ ;  /* 0x0000000000087805 */ /* 0x000fe2000001ff00 */
[----:B------:R-:W-:Y:S01]  /*33c0*/  IMAD.MOV.U32 R3, RZ, RZ, RZ ;  /* 0x000000ffff037224 */ /* 0x000fe200078e00ff */
[----:B------:R-:W-:Y:S01]  /*33d0*/  UMOV UR4, 0x400 ;  /* 0x0000040000047882 */ /* 0x000fe20000000000 */
[----:B------:R-:W-:Y:S01]  /*33e0*/  UMOV UR6, URZ ;  /* 0x000000ff00067c82 */ /* 0x000fe20008000000 */
[----:B------:R-:W-:-:S12]  /*33f0*/  ULEA UR37, UR37, UR4, 0x18 ;  /* 0x0000000425257291 */ /* 0x000fd8000f8ec0ff */
.L_x_68:
[----:B------:R-:W-:Y:S02]  /*3400*/  LEA R0, R3, UR37, 0x3 ;  /* 0x0000002503007c11 */ /* 0x000fe4000f8e18ff */
[----:B------:R-:W-:-:S03]  /*3410*/  SHF.L.U32 R4, R8, 0x1f, RZ ;  /* 0x0000001f08047819 */ /* 0x000fc600000006ff */
[----:B------:R-:W-:Y:S01]  /*3420*/  VIADD R5, R0, 0x1f0 ;  /* 0x000001f000057836 */ /* 0x000fe20000000000 */
[----:B------:R-:W1:Y:S02]  /*3430*/  SYNCS.PHASECHK.TRANS64.TRYWAIT P0, [R0+URZ+0x1e0], R4 ;  /* 0x0001e004000075a7 */ /* 0x000e6400080011ff */
[----:B-1----:R-:W-:Y:S05]  /*3440*/  @!P0 BRA `(.L_x_65) ;  /* 0x0000006800788947 */ /* 0x002fea0003800000 */
.L_x_197:
[----:B------:R-:W-:Y:S01]  /*3450*/  ULEA UR5, UR6, UR37, 0x3 ;  /* 0x0000002506057291 */ /* 0x000fe2000f8e18ff */
[----:B-1----:R-:W-:Y:S01]  /*3460*/  PRMT R0, RZ, 0x654, R5 ;  /* 0x00000654ff007816 */ /* 0x002fe20000000005 */
[----:B------:R-:W-:Y:S01]  /*3470*/  @!P2 IMAD.MOV.U32 R4, RZ, RZ, 0x10 ;  /* 0x00000010ff04a424 */ /* 0x000fe200078e00ff */
[----:B------:R-:W-:Y:S01]  /*3480*/  SHF.L.U32 R5, R12, 0x1f, RZ ;  /* 0x0000001f0c057819 */ /* 0x000fe200000006ff */
[----:B------:R-:W-:Y:S01]  /*3490*/  UIADD3 UR4, UPT, UPT, UR5, 0x180, URZ ;  /* 0x0000018005047890 */ /* 0x000fe2000fffe0ff */
[----:B------:R1:W-:Y:S05]  /*34a0*/  SYNCS.ARRIVE.TRANS64.RED.A1T0 RZ, [R0+URZ], RZ ;  /* 0x000000ff00ff79a7 */ /* 0x0003ea00081004ff */
[----:B------:R-:W-:Y:S01]  /*34b0*/  IMAD.U32 R6, RZ, RZ, UR4 ;  /* 0x00000004ff067e24 */ /* 0x000fe2000f8e00ff */
[----:B------:R-:W2:Y:S04]  /*34c0*/  SYNCS.PHASECHK.TRANS64.TRYWAIT P0, [UR5+0x190], R5 ;  /* 0x00019005ff0075a7 */ /* 0x000ea80008001105 */
[----:B------:R-:W-:Y:S01]  /*34d0*/  PRMT R6, R10, 0x654, R6 ;  /* 0x000006540a067816 */ /* 0x000fe20000000006 */
[----:B-12---:R-:W-:Y:S06]  /*34e0*/  @!P0 BRA `(.L_x_66) ;  /* 0x0000006800648947 */ /* 0x006fec0003800000 */
.L_x_199:
[----:B------:R-:W-:Y:S01]  /*34f0*/  ULEA UR4, UR6, UR37, 0x4 ;  /* 0x0000002506047291 */ /* 0x000fe2000f8e20ff */
[----:B------:R-:W-:Y:S01]  /*3500*/  SEL R2, R6, R2, !P2 ;  /* 0x0000000206027207 */ /* 0x000fe20005000000 */
[----:B------:R-:W-:Y:S01]  /*3510*/  UIADD3 UR5, UPT, UPT, UR5, 0x180, URZ ;  /* 0x0000018005057890 */ /* 0x000fe2000fffe0ff */
[----:B-1----:R-:W-:Y:S01]  /*3520*/  LEA R0, R11, UR37, 0x3 ;  /* 0x000000250b007c11 */ /* 0x002fe2000f8e18ff */
[----:B------:R-:W-:Y:S01]  /*3530*/  UIADD3 UR4, UPT, UPT, UR4, 0x210, URZ ;  /* 0x0000021004047890 */ /* 0x000fe2000fffe0ff */
[----:B------:R1:W-:Y:S01]  /*3540*/  @!P2 SYNCS.ARRIVE.TRANS64.RED RZ, [R2+URZ], R4 ;  /* 0x0000000402ffa9a7 */ /* 0x0003e200080004ff */
[----:B------:R-:W-:Y:S01]  /*3550*/  UIADD3 UR6, UPT, UPT, UR6, 0x1, URZ ;  /* 0x0000000106067890 */ /* 0x000fe2000fffe0ff */
[----:B------:R-:W-:-:S03]  /*3560*/  VIADD R3, R3, 0x1 ;  /* 0x0000000103037836 */ /* 0x000fc60000000000 */
[----:B------:R-:W-:Y:S02]  /*3570*/  UISETP.NE.AND UP0, UPT, UR6, 0x2, UPT ;  /* 0x000000020600788c */ /* 0x000fe4000bf05270 */
[----:B------:R-:W-:Y:S01]  /*3580*/  ISETP.NE.AND P0, PT, R3, 0x2, PT ;  /* 0x000000020300780c */ /* 0x000fe20003f05270 */
[----:B------:R-:W-:Y:S06]  /*3590*/  UGETNEXTWORKID.BROADCAST [UR4], [UR5] ;  /* 0x00000000040073ca */ /* 0x000fec0008000100 */
[----:B------:R-:W-:Y:S02]  /*35a0*/  USEL UR4, URZ, 0x1, UP0 ;  /* 0x00000001ff047887 */ /* 0x000fe40008000000 */
[----:B------:R-:W-:-:S04]  /*35b0*/  USEL UR6, UR6, URZ, UP0 ;  /* 0x000000ff06067287 */ /* 0x000fc80008000000 */
[----:B------:R-:W-:Y:S02]  /*35c0*/  LOP3.LUT R12, R12, UR4, RZ, 0x3c, !PT ;  /* 0x000000040c0c7c12 */ /* 0x000fe4000f8e3cff */
[----:B-1----:R-:W-:-:S04]  /*35d0*/  SHF.L.U32 R4, R9, 0x1f, RZ ;  /* 0x0000001f09047819 */ /* 0x002fc800000006ff */
[----:B------:R-:W1:Y:S02]  /*35e0*/  SYNCS.PHASECHK.TRANS64.TRYWAIT P1, [R0+URZ+0x180], R4 ;  /* 0x00018004000075a7 */ /* 0x000e6400080211ff */
[----:B-1----:R-:W-:Y:S05]  /*35f0*/  @!P1 BRA `(.L_x_67) ;  /* 0x0000006800389947 */ /* 0x002fea0003800000 */
.L_x_200:
[----:B-1----:R-:W-:Y:S01]  /*3600*/  LEA R4, R11, UR37, 0x4 ;  /* 0x000000250b047c11 */ /* 0x002fe2000f8e20ff */
[----:B------:R-:W-:Y:S01]  /*3610*/  VIADD R0, R0, 0x190 ;  /* 0x0000019000007836 */ /* 0x000fe20000000000 */
[----:B------:R-:W-:Y:S01]  /*3620*/  SEL R3, R3, RZ, P0 ;  /* 0x000000ff03037207 */ /* 0x000fe20000000000 */
[----:B------:R-:W-:-:S03]  /*3630*/  VIADD R11, R11, 0x1 ;  /* 0x000000010b0b7836 */ /* 0x000fc60000000000 */
[----:B------:R-:W1:Y:S01]  /*3640*/  LDS.128 R4, [R4+0x210] ;  /* 0x0002100004047984 */ /* 0x000e620000000c00 */
[----:B------:R-:W-:Y:S02]  /*3650*/  PRMT R0, RZ, 0x654, R0 ;  /* 0x00000654ff007816 */ /* 0x000fe40000000000 */
[C---:B------:R-:W-:Y:S01]  /*3660*/  ISETP.NE.AND P1, PT, R11.reuse, 0x2, PT ;  /* 0x000000020b00780c */ /* 0x040fe20003f25270 */
[----:B------:R-:W-:Y:S01]  /*3670*/  @!PT LDS RZ, [RZ] ;  /* 0x00000000fffff984 */ /* 0x000fe20000000800 */
[----:B------:R-:W-:Y:S01]  /*3680*/  @!PT LDS RZ, [RZ] ;  /* 0x00000000fffff984 */ /* 0x000fe20000000800 */
[----:B------:R-:W-:Y:S01]  /*3690*/  @!PT LDS RZ, [RZ] ;  /* 0x00000000fffff984 */ /* 0x000fe20000000800 */
[----:B------:R-:W-:Y:S01]  /*36a0*/  @!PT LDS RZ, [RZ] ;  /* 0x00000000fffff984 */ /* 0x000fe20000000800 */
[----:B------:R2:W-:Y:S06]  /*36b0*/  MEMBAR.ALL.CTA ;  /* 0x0000000000007992 */ /* 0x0005ec0000008000 */
[----:B--2---:R-:W2:Y:S01]  /*36c0*/  FENCE.VIEW.ASYNC.S ;  /* 0x00000000000073c6 */ /* 0x004ea20000000000 */
[----:B------:R-:W-:Y:S01]  /*36d0*/  SEL R11, R11, RZ, P1 ;  /* 0x000000ff0b0b7207 */ /* 0x000fe20000800000 */
[----:B--2---:R2:W-:Y:S01]  /*36e0*/  SYNCS.ARRIVE.TRANS64.RED.A1T0 RZ, [R0+URZ], RZ ;  /* 0x000000ff00ff79a7 */ /* 0x0045e200081004ff */
[----:B-1----:R-:W-:-:S02]  /*36f0*/  LOP3.LUT P3, RZ, R6, 0x1, RZ, 0xc0, !PT ;  /* 0x0000000106ff7812 */ /* 0x002fc4000786c0ff */
[----:B------:R-:W-:-:S04]  /*3700*/  SEL R4, RZ, 0x1, P1 ;  /* 0x00000001ff047807 */ /* 0x000fc80000800000 */
[----:B------:R-:W-:Y:S02]  /*3710*/  LOP3.LUT R9, R9, R4, RZ, 0x3c, !PT ;  /* 0x0000000409097212 */ /* 0x000fe400078e3cff */
[----:B--2---:R-:W-:-:S04]  /*3720*/  SEL R0, RZ, 0x1, P0 ;  /* 0x00000001ff007807 */ /* 0x004fc80000000000 */
[----:B------:R-:W-:Y:S01]  /*3730*/  LOP3.LUT R8, R8, R0, RZ, 0x3c, !PT ;  /* 0x0000000008087212 */ /* 0x000fe200078e3cff */
[----:B------:R-:W-:Y:S06]  /*3740*/  @P3 BRA `(.L_x_68) ;  /* 0xfffffffc002c3947 */ /* 0x000fec000383ffff */
[----:B------:R-:W-:Y:S01]  /*3750*/  ULEA UR5, UR6, UR37, 0x3 ;  /* 0x0000002506057291 */ /* 0x000fe2000f8e18ff */
[----:B------:R-:W-:-:S08]  /*3760*/  SHF.L.U32 R2, R12, 0x1f, RZ ;  /* 0x0000001f0c027819 */ /* 0x000fd000000006ff */
[----:B------:R-:W1:Y:S02]  /*3770*/  SYNCS.PHASECHK.TRANS64 P0, [UR5+0x190], R2 ;  /* 0x00019002ff0075a7 */ /* 0x000e640008001005 */
[----:B-1----:R-:W-:Y:S05]  /*3780*/  @P0 BRA `(.L_x_69) ;  /* 0x0000000000080947 */ /* 0x002fea0003800000 */
[----:B------:R-:W1:Y:S02]  /*3790*/  SYNCS.PHASECHK.TRANS64.TRYWAIT P0, [UR5+0x190], R2 ;  /* 0x00019002ff0075a7 */ /* 0x000e640008001105 */
[----:B-1----:R-:W-:Y:S05]  /*37a0*/  @!P0 BRA `(.L_x_70) ;  /* 0x0000006400e08947 */ /* 0x002fea0003800000 */
.L_x_69:
[----:B------:R-:W-:-:S04]  /*37b0*/  UIADD3 UR4, UPT, UPT, UR6, 0x1, URZ ;  /* 0x0000000106047890 */ /* 0x000fc8000fffe0ff */
[----:B------:R-:W-:-:S04]  /*37c0*/  UISETP.NE.AND UP0, UPT, UR4, 0x2, UPT ;  /* 0x000000020400788c */ /* 0x000fc8000bf05270 */
[----:B------:R-:W-:Y:S02]  /*37d0*/  USEL UR7, URZ, 0x1, UP0 ;  /* 0x00000001ff077887 */ /* 0x000fe40008000000 */
[----:B------:R-:W-:-:S04]  /*37e0*/  USEL UR4, UR4, URZ, UP0 ;  /* 0x000000ff04047287 */ /* 0x000fc80008000000 */
[----:B------:R-:W-:Y:S01]  /*37f0*/  ULEA UR4, UR4, UR37, 0x3 ;  /* 0x0000002504047291 */ /* 0x000fe2000f8e18ff */
[----:B-1----:R-:W-:-:S04]  /*3800*/  LOP3.LUT R2, R12, UR7, RZ, 0x3c, !PT ;  /* 0x000000070c027c12 */ /* 0x002fc8000f8e3cff */
[----:B------:R-:W-:-:S04]  /*3810*/  SHF.L.U32 R0, R2, 0x1f, RZ ;  /* 0x0000001f02007819 */ /* 0x000fc800000006ff */
[----:B------:R-:W1:Y:S02]  /*3820*/  SYNCS.PHASECHK.TRANS64 P0, [UR4+0x190], R0 ;  /* 0x00019000ff0075a7 */ /* 0x000e640008001004 */
[----:B-1----:R-:W-:Y:S05]  /*3830*/  @P0 EXIT ;  /* 0x000000000000094d */ /* 0x002fea0003800000 */
[----:B------:R-:W-:Y:S02]  /*3840*/  SHF.L.U32 R2, R2, 0x1f, RZ ;  /* 0x0000001f02027819 */ /* 0x000fe400000006ff */
[----:B------:R-:W-:-:S07]  /*3850*/  MOV R0, UR4 ;  /* 0x0000000400007c02 */ /* 0x000fce0008000f00 */
.L_x_71:
[----:B-1----:R1:W2:Y:S02]  /*3860*/  SYNCS.PHASECHK.TRANS64.TRYWAIT P0, [R0+URZ+0x190], R2 ;  /* 0x00019002000075a7 */ /* 0x0022a400080011ff */
[----:B--2---:R-:W-:Y:S05]  /*3870*/  @!P0 NANOSLEEP.SYNCS 0x989680 ;  /* 0x009896800000895d */ /* 0x004fea0003900000 */
[----:B------:R-:W2:Y:S02]  /*3880*/  @!P0 SYNCS.PHASECHK.TRANS64 P0, [R0+URZ+0x190], R2 ;  /* 0x00019002000085a7 */ /* 0x000ea400080010ff */
[----:B--2---:R-:W-:Y:S05]  /*3890*/  @P0 EXIT ;  /* 0x000000000000094d */ /* 0x004fea0003800000 */
[----:B------:R-:W-:Y:S05]  /*38a0*/  BRA `(.L_x_71) ;  /* 0xfffffffc00ec7947 */ /* 0x000fea000383ffff */
.L_x_64:
[----:B------:R-:W-:Y:S05]  /*38b0*/  BRA.U UP4, `(.L_x_72) ;  /* 0x0000001104a07547 */ /* 0x000fea000b800000 */
[----:B------:R-:W-:Y:S01]  /*38c0*/  UMOV UR4, 0x40 ;  /* 0x0000004000047882 */ /* 0x000fe20000000000 */
[----:B------:R-:W-:Y:S01]  /*38d0*/  NOP ;  /* 0x0000000000007918 */ /* 0x000fe20000000000 */
[----:B------:R-:W-:Y:S01]  /*38e0*/  ULEA UR4, UR37, UR4, 0x18 ;  /* 0x0000000425047291 */ /* 0x000fe2000f8ec0ff */
[----:B------:R-:W-:Y:S02]  /*38f0*/  UMOV UR5, 0x400 ;  /* 0x0000040000057882 */ /* 0x000fe40000000000 */
[----:B------:R-:W-:-:S06]  /*3900*/  ULEA UR37, UR37, UR5, 0x18 ;  /* 0x0000000525257291 */ /* 0x000fcc000f8ec0ff */
[----:B------:R-:W1:Y:S02]  /*3910*/  LDS.U8 R2, [UR4+0x1c] ;  /* 0x00001c04ff027984 */ /* 0x000e640008000000 */
[----:B-1----:R-:W-:-:S13]  /*3920*/  ISETP.NE.AND P0, PT, R2, RZ, PT ;  /* 0x000000ff0200720c */ /* 0x002fda0003f05270 */
[----:B------:R-:W-:Y:S05]  /*3930*/  @P0 BRA `(.L_x_73) ;  /* 0x0000000400080947 */ /* 0x000fea0003800000 */
[----:B------:R-:W-:Y:S02]  /*3940*/  UISETP.NE.U32.AND UP0, UPT, UR9, 0x1, UPT ;  /* 0x000000010900788c */ /* 0x000fe4000bf05070 */
[----:B------:R-:W-:-:S07]  /*3950*/  UIADD3 UR6, UPT, UPT, UR4, 0x8, URZ ;  /* 0x0000000804067890 */ /* 0x000fce000fffe0ff */
[----:B------:R-:W-:Y:S05]  /*3960*/  BRA.U !UP0, `(.L_x_74) ;  /* 0x00000001089c7547 */ /* 0x000fea000b800000 */
[----:B------:R-:W-:Y:S01]  /*3970*/  ELECT P0, URZ, PT ;  /* 0x0000000000ff782f */ /* 0x000fe20003800000 */
[----:B------:R-:W-:-:S12]  /*3980*/  BSSY B0, `(.L_x_74) ;  /* 0x0000025000007945 */ /* 0x000fd80003800000 */
[----:B------:R-:W-:Y:S05]  /*3990*/  @!P0 BRA `(.L_x_75) ;  /* 0x00000000008c8947 */ /* 0x000fea0003800000 */
[----:B------:R-:W-:-:S05]  /*39a0*/  UMOV UR5, 0x10 ;  /* 0x0000001000057882 */ /* 0x000fca0000000000 */
[----:B------:R-:W-:Y:S04]  /*39b0*/  DEPBAR.LE SB1, 0x36 ;  /* 0x00009d800000791a */ /* 0x000fe80000000000 */
[----:B------:R-:W1:Y:S02]  /*39c0*/  UTCATOMSWS.2CTA.FIND_AND_SET.ALIGN UP1, UR5, UR5 ;  /* 0x00000005000575e3 */ /* 0x000e640008220800 */
[----:B-1----:R-:W-:Y:S01]  /*39d0*/  MOV R10, UR5 ;  /* 0x00000005000a7c02 */ /* 0x002fe20008000f00 */
[----:B------:R-:W-:Y:S06]  /*39e0*/  BRA.U UP1, `(.L_x_76) ;  /* 0x0000000101187547 */ /* 0x000fec000b800000 */
.L_x_77:
[----:B------:R-:W-:Y:S05]  /*39f0*/  NANOSLEEP 0x64 ;  /* 0x000000640000795d */ /* 0x000fea0003800000 */
[----:B------:R-:W-:-:S05]  /*3a00*/  UMOV UR5, 0x10 ;  /* 0x0000001000057882 */ /* 0x000fca0000000000 */
[----:B------:R-:W-:Y:S04]  /*3a10*/  DEPBAR.LE SB1, 0x36 ;  /* 0x00009d800000791a */ /* 0x000fe80000000000 */
[----:B------:R-:W1:Y:S02]  /*3a20*/  UTCATOMSWS.2CTA.FIND_AND_SET.ALIGN UP1, UR5, UR5 ;  /* 0x00000005000575e3 */ /* 0x000e640008220800 */
[----:B-1----:R-:W-:Y:S01]  /*3a30*/  MOV R10, UR5 ;  /* 0x00000005000a7c02 */ /* 0x002fe20008000f00 */
[----:B------:R-:W-:Y:S05]  /*3a40*/  BRA.U !UP1, `(.L_x_77) ;  /* 0xfffffffd09e87547 */ /* 0x000fea000b83ffff */
.L_x_76:
[----:B------:R-:W1:Y:S01]  /*3a50*/  LDS R5, [UR4+0x10] ;  /* 0x00001004ff057984 */ /* 0x000e620008000800 */
[----:B------:R-:W-:Y:S01]  /*3a60*/  IMAD.U32 R3, RZ, RZ, UR37 ;  /* 0x00000025ff037e24 */ /* 0x000fe2000f8e00ff */
[----:B------:R-:W-:-:S03]  /*3a70*/  MOV R2, UR8 ;  /* 0x0000000800027c02 */ /* 0x000fc60008000f00 */
[----:B------:R-:W-:Y:S01]  /*3a80*/  VIADD R3, R3, 0x230 ;  /* 0x0000023003037836 */ /* 0x000fe20000000000 */
[----:B-1----:R-:W-:-:S04]  /*3a90*/  SHF.L.U32 R5, R5, 0x1f, RZ ;  /* 0x0000001f05057819 */ /* 0x002fc800000006ff */
[----:B------:R-:W1:Y:S02]  /*3aa0*/  SYNCS.PHASECHK.TRANS64.TRYWAIT P0, [UR4+0x8], R5 ;  /* 0x00000805ff0075a7 */ /* 0x000e640008001104 */
[----:B-1----:R-:W-:Y:S05]  /*3ab0*/  @P0 BRA `(.L_x_78) ;  /* 0x0000000000080947 */ /* 0x002fea0003800000 */
[----:B------:R-:W1:Y:S02]  /*3ac0*/  SYNCS.PHASECHK.TRANS64.TRYWAIT P0, [UR4+0x8], R5 ;  /* 0x00000805ff0075a7 */ /* 0x000e640008001104 */
[----:B-1----:R-:W-:Y:S05]  /*3ad0*/  @!P0 BRA `(.L_x_79) ;  /* 0x00000064002c8947 */ /* 0x002fea0003800000 */
.L_x_78:
[----:B-1----:R-:W-:Y:S01]  /*3ae0*/  HFMA2 R4, -RZ, RZ, 0, 5.9604644775390625e-08 ;  /* 0x00000001ff047431 */ /* 0x002fe200000001ff */
[----:B------:R-:W-:Y:S01]  /*3af0*/  UPRMT UR5, UR8, 0x654, UR6 ;  /* 0x0000065408057896 */ /* 0x000fe20008000006 */
[----:B------:R-:W-:Y:S01]  /*3b00*/  IMAD.MOV.U32 R7, RZ, RZ, 0xffff ;  /* 0x0000ffffff077424 */ /* 0x000fe200078e00ff */
[----:B------:R-:W-:Y:S01]  /*3b10*/  PRMT R2, R2, 0x654, R3 ;  /* 0x0000065402027816 */ /* 0x000fe20000000003 */
[----:B------:R-:W-:Y:S02]  /*3b20*/  IMAD.MOV.U32 R5, RZ, RZ, 0x4 ;  /* 0x00000004ff057424 */ /* 0x000fe400078e00ff */
[----:B------:R-:W-:Y:S01]  /*3b30*/  IMAD.SHL.U32 R9, R10, 0x20, RZ ;  /* 0x000000200a097824 */ /* 0x000fe200078e00ff */
[----:B------:R-:W-:Y:S02]  /*3b40*/  MOV R3, UR5 ;  /* 0x0000000500037c02 */ /* 0x000fe40008000f00 */
[-C--:B------:R-:W-:Y:S01]  /*3b50*/  SHF.L.U32 R7, R7, R10.reuse, RZ ;  /* 0x0000000a07077219 */ /* 0x080fe200000006ff */
[----:B------:R1:W-:Y:S01]  /*3b60*/  SYNCS.ARRIVE.TRANS64.RED RZ, [UR5], R5 ;  /* 0x00000005ffff79a7 */ /* 0x0003e20008000405 */
[----:B------:R-:W-:Y:S01]  /*3b70*/  SHF.L.U32 R6, R4, R10, RZ ;  /* 0x0000000a04067219 */ /* 0x000fe200000006ff */
[----:B------:R1:W-:Y:S04]  /*3b80*/  STS [UR37+0x230], R9 ;  /* 0x00023009ff007988 */ /* 0x0003e80008000825 */
[----:B------:R1:W-:Y:S04]  /*3b90*/  STAS [R2.64], R10 ;  /* 0x0000000a02007dbd */ /* 0x0003e8000c0008ff */
[----:B------:R1:W-:Y:S04]  /*3ba0*/  ATOMS.OR RZ, [UR4+0x14], R7 ;  /* 0x00001407ffff798c */ /* 0x0003e8000b000004 */
[----:B------:R1:W-:Y:S04]  /*3bb0*/  ATOMS.OR RZ, [UR4+0x18], R6 ;  /* 0x00001806ffff798c */ /* 0x0003e8000b000004 */
[----:B------:R1:W-:Y:S02]  /*3bc0*/  ATOMS.XOR RZ, [UR4+0x10], R4 ;  /* 0x00001004ffff798c */ /* 0x0003e4000b800004 */
.L_x_75:
[----:B------:R-:W-:Y:S05]  /*3bd0*/  BSYNC B0 ;  /* 0x0000000000007941 */ /* 0x000fea0003800000 */
.L_x_74:
[----:B------:R-:W-:Y:S05]  /*3be0*/  BRA.U UP0, `(.L_x_80) ;  /* 0x00000001006c7547 */ /* 0x000fea000b800000 */
[----:B------:R-:W-:-:S03]  /*3bf0*/  UMOV UR5, 0xffffffff ;  /* 0xffffffff00057882 */ /* 0x000fc60000000000 */
[----:B------:R-:W-:Y:S05]  /*3c00*/  BRA.DIV UR5, `(.L_x_81) ;  /* 0x0000006205f87947 */ /* 0x000fea000b800000 */
[----:B------:R-:W-:-:S13]  /*3c10*/  ELECT P6, URZ, PT ;  /* 0x0000000000ff782f */ /* 0x000fda00038c0000 */
.L_x_204:
[----:B------:R-:W-:Y:S05]  /*3c20*/  @!P6 BRA `(.L_x_80) ;  /* 0x00000000005ce947 */ /* 0x000fea0003800000 */
[----:B-1----:R-:W1:Y:S02]  /*3c30*/  LDS R3, [UR4+0x10] ;  /* 0x00001004ff037984 */ /* 0x002e640008000800 */
[----:B-1----:R-:W-:-:S04]  /*3c40*/  SHF.L.U32 R3, R3, 0x1f, RZ ;  /* 0x0000001f03037819 */ /* 0x002fc800000006ff */
[----:B------:R-:W1:Y:S02]  /*3c50*/  SYNCS.PHASECHK.TRANS64.TRYWAIT P0, [UR4+0x8], R3 ;  /* 0x00000803ff0075a7 */ /* 0x000e640008001104 */
[----:B-1----:R-:W-:Y:S05]  /*3c60*/  @P0 BRA `(.L_x_82) ;  /* 0x0000000000080947 */ /* 0x002fea0003800000 */
[----:B------:R-:W1:Y:S02]  /*3c70*/  SYNCS.PHASECHK.TRANS64.TRYWAIT P0, [UR4+0x8], R3 ;  /* 0x00000803ff0075a7 */ /* 0x000e640008001104 */
[----:B-1----:R-:W-:Y:S05]  /*3c80*/  @!P0 BRA `(.L_x_83) ;  /* 0x0000006000f88947 */ /* 0x002fea0003800000 */
.L_x_82:
[----:B------:R-:W2:Y:S01]  /*3c90*/  LDS R5, [UR37+0x230] ;  /* 0x00023025ff057984 */ /* 0x000ea20008000800 */
[----:B-1----:R-:W-:Y:S02]  /*3ca0*/  HFMA2 R2, -RZ, RZ, 0, 5.9604644775390625e-08 ;  /* 0x00000001ff027431 */ /* 0x002fe400000001ff */
[----:B------:R-:W-:Y:S01]  /*3cb0*/  IMAD.MOV.U32 R3, RZ, RZ, 0xffff ;  /* 0x0000ffffff037424 */ /* 0x000fe200078e00ff */
[----:B------:R-:W-:Y:S01]  /*3cc0*/  UPRMT UR5, UR8, 0x654, UR6 ;  /* 0x0000065408057896 */ /* 0x000fe20008000006 */
[----:B--2---:R-:W-:-:S03]  /*3cd0*/  IMAD.SHL.U32 R4, R5, 0x20, RZ ;  /* 0x0000002005047824 */ /* 0x004fc600078e00ff */
[-C--:B------:R-:W-:Y:S02]  /*3ce0*/  SHF.L.U32 R3, R3, R5.reuse, RZ ;  /* 0x0000000503037219 */ /* 0x080fe400000006ff */
[----:B------:R-:W-:Y:S01]  /*3cf0*/  SHF.L.U32 R5, R2, R5, RZ ;  /* 0x0000000502057219 */ /* 0x000fe200000006ff */
[----:B------:R2:W-:Y:S04]  /*3d00*/  STS [UR37+0x230], R4 ;  /* 0x00023004ff007988 */ /* 0x0005e80008000825 */
[----:B------:R2:W-:Y:S04]  /*3d10*/  ATOMS.OR RZ, [UR4+0x14], R3 ;  /* 0x00001403ffff798c */ /* 0x0005e8000b000004 */
[----:B------:R2:W-:Y:S01]  /*3d20*/  ATOMS.OR RZ, [UR4+0x18], R5 ;  /* 0x00001805ffff798c */ /* 0x0005e2000b000004 */
[----:B------:R-:W-:Y:S03]  /*3d30*/  SYNCS.ARRIVE.TRANS64.RED.A1T0 RZ, [UR5], RZ ;  /* 0x000000ffffff79a7 */ /* 0x000fe60008100405 */
[----:B------:R2:W-:Y:S01]  /*3d40*/  ATOMS.XOR RZ, [UR4+0x10], R2 ;  /* 0x00001002ffff798c */ /* 0x0005e2000b800004 */
[----:B------:R-:W-:Y:S05]  /*3d50*/  BRA `(.L_x_80) ;  /* 0x0000000000107947 */ /* 0x000fea0003800000 */
.L_x_73:
[----:B------:R-:W-:-:S05]  /*3d60*/  MOV R2, 0xffffffff ;  /* 0xffffffff00027802 */ /* 0x000fca0000000f00 */
[----:B------:R1:W-:Y:S02]  /*3d70*/  STS [UR37+0x230], R2 ;  /* 0x00023002ff007988 */ /* 0x0003e40008000825 */
[----:B-1----:R-:W-:Y:S02]  /*3d80*/  MOV R2, 0x3da0 ;  /* 0x00003da000027802 */ /* 0x002fe40000000f00 */
[----:B-----5:R-:W-:Y:S05]  /*3d90*/  CALL.REL.NOINC `($__internal_1_$__cuda_sm10x_tcgen05_guardrail_trap_phase_invalid_during_alloc) ;  /* 0x0000006800847944 */ /* 0x020fea0003c00000 */
.L_x_80:
[----:B------:R-:W-:Y:S05]  /*3da0*/  WARPSYNC.ALL ;  /* 0x0000000000007948 */ /* 0x000fea0003800000 */
[----:B------:R-:W3:Y:S01]  /*3db0*/  S2UR UR11, SR_CgaCtaId ;  /* 0x00000000000b79c3 */ /* 0x000ee20000008800 */
[----:B------:R-:W-:Y:S01]  /*3dc0*/  UMOV UR4, 0x400 ;  /* 0x0000040000047882 */ /* 0x000fe20000000000 */
[----:B------:R-:W-:-:S06]  /*3dd0*/  NOP ;  /* 0x0000000000007918 */ /* 0x000fcc0000000000 */
[----:B------:R-:W-:Y:S06]  /*3de0*/  BAR.ARV 0x6, 0xa0 ;  /* 0x0182800000007b1d */ /* 0x000fec0000002000 */
[----:B------:R-:W4:Y:S01]  /*3df0*/  LDCU UR5, c[0x0][0x38c] ;  /* 0x00007180ff0577ac */ /* 0x000f220008000800 */
[----:B------:R-:W-:Y:S01]  /*3e00*/  LOP3.LUT R0, R0, 0xffff, RZ, 0xc0, !PT ;  /* 0x0000ffff00007812 */ /* 0x000fe200078ec0ff */
[----:B-1----:R-:W-:Y:S01]  /*3e10*/  IMAD.MOV.U32 R9, RZ, RZ, 0x1 ;  /* 0x00000001ff097424 */ /* 0x002fe200078e00ff */
[----:B------:R-:W-:Y:S01]  /*3e20*/  LOP3.LUT R8, R8, 0xffff, RZ, 0xc0, !PT ;  /* 0x0000ffff08087812 */ /* 0x000fe200078ec0ff */
[----:B------:R-:W-:Y:S01]  /*3e30*/  UMOV UR17, URZ ;  /* 0x000000ff00117c82 */ /* 0x000fe20008000000 */
[----:B------:R-:W-:Y:S01]  /*3e40*/  R2UR UR12, R0 ;  /* 0x00000000000c72ca */ /* 0x000fe200000e0000 */
[----:B------:R-:W-:Y:S01]  /*3e50*/  UMOV UR16, URZ ;  /* 0x000000ff00107c82 */ /* 0x000fe20008000000 */
[----:B------:R-:W-:Y:S01]  /*3e60*/  R2UR UR13, R8 ;  /* 0x00000000080d72ca */ /* 0x000fe200000e0000 */
[----:B------:R-:W-:Y:S01]  /*3e70*/  IMAD.MOV.U32 R8, RZ, RZ, RZ ;  /* 0x000000ffff087224 */ /* 0x000fe200078e00ff */
[----:B------:R-:W-:Y:S01]  /*3e80*/  UMOV UR15, URZ ;  /* 0x000000ff000f7c82 */ /* 0x000fe20008000000 */
[----:B---3--:R-:W-:-:S02]  /*3e90*/  ULEA UR11, UR11, UR4, 0x18 ;  /* 0x000000040b0b7291 */ /* 0x008fc4000f8ec0ff */
[----:B------:R-:W-:Y:S02]  /*3ea0*/  UISETP.NE.AND UP2, UPT, UR9, URZ, UPT ;  /* 0x000000ff0900728c */ /* 0x000fe4000bf45270 */
[----:B------:R-:W-:Y:S02]  /*3eb0*/  UIADD3 UR14, UPT, UPT, UR11, 0x5400, URZ ;  /* 0x000054000b0e7890 */ /* 0x000fe4000fffe0ff */
[----:B------:R-:W-:Y:S02]  /*3ec0*/  UIADD3 UR4, UPT, UPT, UR11, 0x19400, URZ ;  /* 0x000194000b047890 */ /* 0x000fe4000fffe0ff */
[----:B----4-:R-:W-:Y:S01]  /*3ed0*/  UIADD3 UR5, UPT, UPT, UR5, 0x3f, URZ ;  /* 0x0000003f05057890 */ /* 0x010fe2000fffe0ff */
[----:B--2---:R-:W1:Y:S01]  /*3ee0*/  LDS R2, [UR11+0x230] ;  /* 0x0002300bff027984 */ /* 0x004e620008000800 */
[----:B------:R-:W-:Y:S02]  /*3ef0*/  USHF.R.U32.HI UR14, URZ, 0x4, UR14 ;  /* 0x00000004ff0e7899 */ /* 0x000fe4000801160e */
[----:B------:R-:W-:-:S02]  /*3f00*/  USHF.R.S32.HI UR10, URZ, 0x1f, UR5 ;  /* 0x0000001fff0a7899 */ /* 0x000fc40008011405 */
[----:B------:R-:W-:Y:S02]  /*3f10*/  USHF.R.U32.HI UR4, URZ, 0x4, UR4 ;  /* 0x00000004ff047899 */ /* 0x000fe40008011604 */
[----:B------:R-:W-:Y:S02]  /*3f20*/  ULEA.HI UR10, UR10, UR5, URZ, 0x6 ;  /* 0x000000050a0a7291 */ /* 0x000fe4000f8f30ff */
[----:B------:R-:W-:Y:S02]  /*3f30*/  ULOP3.LUT UR14, UR14, 0x3fff, URZ, 0xc0, !UPT ;  /* 0x00003fff0e0e7892 */ /* 0x000fe4000f8ec0ff */
[----:B------:R-:W-:Y:S02]  /*3f40*/  USHF.R.S32.HI UR10, URZ, 0x6, UR10 ;  /* 0x00000006ff0a7899 */ /* 0x000fe4000801140a */
[----:B------:R-:W-:Y:S02]  /*3f50*/  ULOP3.LUT UR4, UR4, 0x3fff, URZ, 0xc0, !UPT ;  /* 0x00003fff04047892 */ /* 0x000fe4000f8ec0ff */
[----:B------:R-:W-:-:S02]  /*3f60*/  UISETP.LT.AND UP0, UPT, UR10, 0x1, UPT ;  /* 0x000000010a00788c */ /* 0x000fc4000bf01270 */
[----:B------:R-:W-:Y:S02]  /*3f70*/  ULOP3.LUT UR14, UR14, 0x10000, URZ, 0xfc, !UPT ;  /* 0x000100000e0e7892 */ /* 0x000fe4000f8efcff */
[----:B------:R-:W-:Y:S02]  /*3f80*/  ULOP3.LUT UR4, UR4, 0x10000, URZ, 0xfc, !UPT ;  /* 0x0001000004047892 */ /* 0x000fe4000f8efcff */
[----:B------:R-:W-:Y:S01]  /*3f90*/  USEL UR23, UR10, 0x1, !UP0 ;  /* 0x000000010a177887 */ /* 0x000fe2000c000000 */
[----:B------:R-:W-:Y:S01]  /*3fa0*/  UMOV UR28, 0x0 ;  /* 0x00000000001c7882 */ /* 0x000fe20000000000 */
[----:B------:R-:W-:Y:S01]  /*3fb0*/  UMOV UR29, 0x8300010 ;  /* 0x08300010001d7882 */ /* 0x000fe20000000000 */
[----:B------:R-:W-:Y:S01]  /*3fc0*/  UMOV UR24, 0x0 ;  /* 0x0000000000187882 */ /* 0x000fe20000000000 */
[----:B------:R-:W-:Y:S01]  /*3fd0*/  UMOV UR25, 0x8300010 ;  /* 0x0830001000197882 */ /* 0x000fe20000000000 */
[----:B-1----:R-:W-:Y:S02]  /*3fe0*/  R2UR UR18, R2 ;  /* 0x00000000021272ca */ /* 0x002fe400000e0000 */
[----:B------:R-:W-:-:S13]  /*3ff0*/  CS2R R2, SRZ ;  /* 0x0000000000027805 */ /* 0x000fda000001ff00 */
.L_x_91:
[C---:B------:R-:W-:Y:S02]  /*4000*/  LEA R0, R8.reuse, UR11, 0x3 ;  /* 0x0000000b08007c11 */ /* 0x040fe4000f8e18ff */
[----:B------:R-:W-:Y:S02]  /*4010*/  SHF.L.U32 R4, R3, 0x1f, RZ ;  /* 0x0000001f03047819 */ /* 0x000fe400000006ff */
[----:B------:R-:W-:Y:S02]  /*4020*/  LEA R5, R8, UR11, 0x4 ;  /* 0x0000000b08057c11 */ /* 0x000fe4000f8e20ff */
[----:B------:R-:W1:Y:S02]  /*4030*/  SYNCS.PHASECHK.TRANS64.TRYWAIT P0, [R0+URZ+0x180], R4 ;  /* 0x00018004000075a7 */ /* 0x000e6400080011ff */
[----:B-1-34-:R-:W-:Y:S05]  /*4040*/  @!P0 BRA `(.L_x_84) ;  /* 0x0000006000208947 */ /* 0x01afea0003800000 */
.L_x_205:
[----:B-1----:R-:W1:Y:S01]  /*4050*/  LDS.128 R4, [R5+0x210] ;  /* 0x0002100005047984 */ /* 0x002e620000000c00 */
[----:B------:R-:W-:Y:S02]  /*4060*/  VIADD R0, R0, 0x190 ;  /* 0x0000019000007836 */ /* 0x000fe40000000000 */
[----:B------:R-:W-:Y:S01]  /*4070*/  VIADD R8, R8, 0x1 ;  /* 0x0000000108087836 */ /* 0x000fe20000000000 */
[----:B------:R-:W-:Y:S01]  /*4080*/  @!PT LDS RZ, [RZ] ;  /* 0x00000000fffff984 */ /* 0x000fe20000000800 */
[----:B------:R-:W-:Y:S01]  /*4090*/  @!PT LDS RZ, [RZ] ;  /* 0x00000000fffff984 */ /* 0x000fe20000000800 */
[----:B------:R-:W-:Y:S01]  /*40a0*/  @!PT LDS RZ, [RZ] ;  /* 0x00000000fffff984 */ /* 0x000fe20000000800 */
[----:B------:R-:W-:Y:S01]  /*40b0*/  @!PT LDS RZ, [RZ] ;  /* 0x00000000fffff984 */ /* 0x000fe20000000800 */
[----:B------:R2:W-:Y:S06]  /*40c0*/  MEMBAR.ALL.CTA ;  /* 0x0000000000007992 */ /* 0x0005ec0000008000 */
[----:B--2---:R-:W2:Y:S01]  /*40d0*/  FENCE.VIEW.ASYNC.S ;  /* 0x00000000000073c6 */ /* 0x004ea20000000000 */
[----:B------:R-:W-:-:S04]  /*40e0*/  PRMT R0, RZ, 0x654, R0 ;  /* 0x00000654ff007816 */ /* 0x000fc80000000000 */
[----:B--2---:R2:W-:Y:S01]  /*40f0*/  SYNCS.ARRIVE.TRANS64.RED.A1T0 RZ, [R0+URZ], RZ ;  /* 0x000000ff00ff79a7 */ /* 0x0045e200081004ff */
[----:B-1----:R-:W-:Y:S01]  /*4100*/  LOP3.LUT P1, RZ, R6, 0x1, RZ, 0xc0, !PT ;  /* 0x0000000106ff7812 */ /* 0x002fe2000782c0ff */
[----:B--2---:R-:W-:-:S12]  /*4110*/  BRA.U UP2, `(.L_x_85) ;  /* 0x0000000102e07547 */ /* 0x004fd8000b800000 */
[----:B------:R-:W1:Y:S01]  /*4120*/  LDCU UR5, c[0x0][0x38c] ;  /* 0x00007180ff0577ac */ /* 0x000e620008000800 */
[----:B------:R-:W-:Y:S02]  /*4130*/  PLOP3.LUT P2, PT, PT, PT, PT, 0x80, 0x8 ;  /* 0x000000000008781c */ /* 0x000fe40003f4f070 */
[----:B------:R-:W-:Y:S01]  /*4140*/  SHF.L.U32 R4, R9, 0x1f, RZ ;  /* 0x0000001f09047819 */ /* 0x000fe200000006ff */
[----:B------:R-:W-:Y:S02]  /*4150*/  ULEA UR19, UR17, UR11, 0x3 ;  /* 0x0000000b11137291 */ /* 0x000fe4000f8e18ff */
[----:B------:R-:W-:Y:S02]  /*4160*/  UIMAD UR20, UR17, 0x60, UR18 ;  /* 0x00000060111478a4 */ /* 0x000fe4000f8e0212 */
[----:B-1----:R-:W-:-:S06]  /*4170*/  UISETP.GE.AND UP0, UPT, UR5, 0x1, UPT ;  /* 0x000000010500788c */ /* 0x002fcc000bf06270 */
[----:B------:R-:W-:-:S05]  /*4180*/  PLOP3.LUT P0, PT, PT, PT, UP0, 0x80, 0x8 ;  /* 0x000000000008781c */ /* 0x000fca0003f0f008 */
[----:B------:R-:W-:-:S08]  /*4190*/  @UP0 ULEA UR5, UR16, UR11, 0x3 ;  /* 0x0000000b10050291 */ /* 0x000fd0000f8e18ff */
[----:B------:R-:W-:-:S04]  /*41a0*/  @P0 SHF.L.U32 R0, R2, 0x1f, RZ ;  /* 0x0000001f02000819 */ /* 0x000fc800000006ff */
[----:B------:R1:W2:Y:S01]  /*41b0*/  @P0 SYNCS.PHASECHK.TRANS64.TRYWAIT P2, [UR5], R0 ;  /* 0x00000000ff0005a7 */ /* 0x0002a20008041105 */
[----:B------:R-:W3:Y:S02]  /*41c0*/  SYNCS.PHASECHK.TRANS64.TRYWAIT P0, [UR19+0x1c0], R4 ;  /* 0x0001c004ff0075a7 */ /* 0x000ee40008001113 */
[----:B-123--:R-:W-:Y:S05]  /*41d0*/  @!P0 BRA `(.L_x_86) ;  /* 0x0000005c00d08947 */ /* 0x00efea0003800000 */
.L_x_207:
[----:B------:R-:W-:Y:S01]  /*41e0*/  UMOV UR22, UR15 ;  /* 0x0000000f00167c82 */ /* 0x000fe20008000000 */
[----:B------:R-:W-:Y:S05]  /*41f0*/  BRA.U !UP0, `(.L_x_87) ;  /* 0x0000000108987547 */ /* 0x000fea000b800000 */
[----:B------:R-:W-:Y:S02]  /*4200*/  UIADD3 UR22, UPT, UPT, UR23, UR15, URZ ;  /* 0x0000000f17167290 */ /* 0x000fe4000fffe0ff */
[----:B------:R-:W-:Y:S01]  /*4210*/  UPLOP3.LUT UP3, UPT, UPT, UPT, UPT, 0x40, 0x4 ;  /* 0x000000000004789c */ /* 0x000fe20003f6e870 */
[----:B------:R-:W-:Y:S01]  /*4220*/  UMOV UR21, UR10 ;  /* 0x0000000a00157c82 */ /* 0x000fe20008000000 */
[----:B------:R-:W-:-:S09]  /*4230*/  UMOV UR5, UR16 ;  /* 0x0000001000057c82 */ /* 0x000fd20008000000 */
.L_x_90:
[----:B--2---:R-:W-:Y:S01]  /*4240*/  ULEA UR7, UR5, UR11, 0x3 ;  /* 0x0000000b05077291 */ /* 0x004fe2000f8e18ff */
[----:B---3--:R-:W-:Y:S11]  /*4250*/  @P2 BRA `(.L_x_88) ;  /* 0x00000000000c2947 */ /* 0x008ff60003800000 */
[----:B-1----:R-:W-:Y:S04]  /*4260*/  SHF.L.U32 R4, R2, 0x1f, RZ ;  /* 0x0000001f02047819 */ /* 0x002fe800000006ff */
[----:B------:R-:W1:Y:S02]  /*4270*/  SYNCS.PHASECHK.TRANS64.TRYWAIT P0, [UR7], R4 ;  /* 0x00000004ff0075a7 */ /* 0x000e640008001107 */
[----:B-1----:R-:W-:Y:S05]  /*4280*/  @!P0 BRA `(.L_x_89) ;  /* 0x0000005c00bc8947 */ /* 0x002fea0003800000 */
.L_x_88:
[----:B------:R-:W-:Y:S01]  /*4290*/  UISETP.NE.AND UP0, UPT, UR21, 0x1, UPT ;  /* 0x000000011500788c */ /* 0x000fe2000bf05270 */
[----:B------:R-:W-:Y:S01]  /*42a0*/  PLOP3.LUT P2, PT, PT, PT, PT, 0x80, 0x8 ;  /* 0x000000000008781c */ /* 0x000fe20003f4f070 */
[----:B------:R-:W-:Y:S02]  /*42b0*/  UIADD3 UR16, UPT, UPT, UR5, 0x1, URZ ;  /* 0x0000000105107890 */ /* 0x000fe4000fffe0ff */
[----:B------:R-:W-:Y:S02]  /*42c0*/  UIMAD UR6, UR5, 0x180, UR4 ;  /* 0x00000180050678a4 */ /* 0x000fe4000f8e0204 */
[----:B------:R-:W-:Y:S01]  /*42d0*/  UISETP.NE.AND UP1, UPT, UR16, 0x14, UPT ;  /* 0x000000141000788c */ /* 0x000fe2000bf25270 */
[----:B------:R-:W-:Y:S01]  /*42e0*/  PLOP3.LUT P0, PT, PT, PT, UP0, 0x80, 0x8 ;  /* 0x000000000008781c */ /* 0x000fe20003f0f008 */
[----:B------:R-:W-:Y:S02]  /*42f0*/  ULEA UR30, UR5, UR14, 0x8 ;  /* 0x0000000e051e7291 */ /* 0x000fe4000f8e40ff */
[----:B------:R-:W-:Y:S02]  /*4300*/  USEL UR27, URZ, 0x1, UP1 ;  /* 0x00000001ff1b7887 */ /* 0x000fe40008800000 */
[----:B------:R-:W-:Y:S02]  /*4310*/  USEL UR16, UR16, URZ, UP1 ;  /* 0x000000ff10107287 */ /* 0x000fe40008800000 */
[----:B------:R-:W-:Y:S02]  /*4320*/  UIADD3 UR34, UPT, UPT, UR6, 0x2, URZ ;  /* 0x0000000206227890 */ /* 0x000fe4000fffe0ff */
[----:B------:R-:W-:Y:S01]  /*4330*/  @UP0 ULEA UR26, UR16, UR11, 0x3 ;  /* 0x0000000b101a0291 */ /* 0x000fe2000f8e18ff */
[----:B------:R-:W-:Y:S01]  /*4340*/  LOP3.LUT R2, R2, UR27, RZ, 0x3c, !PT ;  /* 0x0000001b02027c12 */ /* 0x000fe2000f8e3cff */
[----:B------:R-:W-:Y:S01]  /*4350*/  UIADD3 UR32, UPT, UPT, UR30, 0x2, URZ ;  /* 0x000000021e207890 */ /* 0x000fe2000fffe0ff */
[----:B------:R-:W-:Y:S02]  /*4360*/  UMOV UR31, 0x80004020 ;  /* 0x80004020001f7882 */ /* 0x000fe40000000000 */
[----:B-1----:R-:W-:Y:S01]  /*4370*/  @P0 SHF.L.U32 R0, R2, 0x1f, RZ ;  /* 0x0000001f02000819 */ /* 0x002fe200000006ff */
[----:B------:R-:W-:Y:S01]  /*4380*/  UMOV UR35, 0x80004020 ;  /* 0x8000402000237882 */ /* 0x000fe20000000000 */
[----:B------:R-:W-:Y:S01]  /*4390*/  UMOV UR33, 0x80004020 ;  /* 0x8000402000217882 */ /* 0x000fe20000000000 */
[----:B------:R-:W-:Y:S01]  /*43a0*/  UIADD3 UR15, UPT, UPT, UR15, 0x1, URZ ;  /* 0x000000010f0f7890 */ /* 0x000fe2000fffe0ff */
[----:B------:R2:W3:Y:S01]  /*43b0*/  @P0 SYNCS.PHASECHK.TRANS64.TRYWAIT P2, [UR26], R0 ;  /* 0x00000000ff0005a7 */ /* 0x0004e2000804111a */
[----:B------:R-:W-:Y:S02]  /*43c0*/  UIADD3 UR26, UPT, UPT, UR7, 0xa0, URZ ;  /* 0x000000a0071a7890 */ /* 0x000fe4000fffe0ff */
[----:B------:R-:W-:Y:S02]  /*43d0*/  UISETP.NE.AND UP0, UPT, UR15, UR22, UPT ;  /* 0x000000160f00728c */ /* 0x000fe4000bf05270 */
[----:B------:R-:W-:Y:S01]  /*43e0*/  UIADD3 UR21, UPT, UPT, UR21, -0x1, URZ ;  /* 0xffffffff15157890 */ /* 0x000fe2000fffe0ff */
[----:B------:R-:W-:Y:S01]  /*43f0*/  UMOV UR7, 0x80004020 ;  /* 0x8000402000077882 */ /* 0x000fe20000000000 */
[----:B------:R-:W-:Y:S01]  /*4400*/  UMOV UR5, UR16 ;  /* 0x0000001000057c82 */ /* 0x000fe20008000000 */
[----:B------:R2:W-:Y:S01]  /*4410*/  UTCQMMA.2CTA gdesc[UR30], gdesc[UR6], tmem[UR20], tmem[UR28], idesc[UR29], UP3 ;  /* 0x00ff1c061e0075ea */ /* 0x0005e20009a00314 */
[----:B------:R-:W-:Y:S01]  /*4420*/  UPLOP3.LUT UP3, UPT, UPT, UPT, UPT, 0x80, 0x8 ;  /* 0x000000000008789c */ /* 0x000fe20003f6f070 */
[----:B------:R2:W-:Y:S01]  /*4430*/  UTCQMMA.2CTA gdesc[UR32], gdesc[UR34], tmem[UR20], tmem[UR24], idesc[UR25], UPT ;  /* 0x00ff1822200075ea */ /* 0x0005e2000ba00314 */
[----:B------:R2:W-:Y:S01]  /*4440*/  UTCBAR.2CTA.MULTICAST [UR26], URZ, UR13 ;  /* 0x000000ff1a0073e9 */ /* 0x0005e2000820080d */
[----:B------:R-:W-:Y:S08]  /*4450*/  BRA.U UP0, `(.L_x_90) ;  /* 0xfffffffd00787547 */ /* 0x000ff0000b83ffff */
.L_x_87:
[----:B------:R-:W-:Y:S01]  /*4460*/  UIADD3 UR19, UPT, UPT, UR19, 0x1a0, URZ ;  /* 0x000001a013137890 */ /* 0x000fe2000fffe0ff */
[----:B------:R-:W-:-:S08]  /*4470*/  UMOV UR15, UR22 ;  /* 0x00000016000f7c82 */ /* 0x000fd00008000000 */
[----:B------:R4:W-:Y:S01]  /*4480*/  UTCBAR.2CTA.MULTICAST [UR19], URZ, UR12 ;  /* 0x000000ff130073e9 */ /* 0x0009e2000820080c */
[----:B------:R-:W-:Y:S02]  /*4490*/  NOP ;  /* 0x0000000000007918 */ /* 0x000fe40000000000 */
.L_x_85:
[----:B------:R-:W-:Y:S01]  /*44a0*/  UIADD3 UR17, UPT, UPT, UR17, 0x1, URZ ;  /* 0x0000000111117890 */ /* 0x000fe2000fffe0ff */
[----:B------:R-:W-:-:S03]  /*44b0*/  ISETP.NE.AND P0, PT, R8, 0x2, PT ;  /* 0x000000020800780c */ /* 0x000fc60003f05270 */
[----:B------:R-:W-:Y:S01]  /*44c0*/  UISETP.NE.AND UP0, UPT, UR17, 0x4, UPT ;  /* 0x000000041100788c */ /* 0x000fe2000bf05270 */
[----:B-12---:R-:W-:Y:S02]  /*44d0*/  SEL R0, RZ, 0x1, P0 ;  /* 0x00000001ff007807 */ /* 0x006fe40000000000 */
[----:B------:R-:W-:Y:S01]  /*44e0*/  SEL R8, R8, RZ, P0 ;  /* 0x000000ff08087207 */ /* 0x000fe20000000000 */
[----:B------:R-:W-:Y:S01]  /*44f0*/  USEL UR5, URZ, 0x1, UP0 ;  /* 0x00000001ff057887 */ /* 0x000fe20008000000 */
[----:B------:R-:W-:Y:S01]  /*4500*/  LOP3.LUT R3, R3, R0, RZ, 0x3c, !PT ;  /* 0x0000000003037212 */ /* 0x000fe200078e3cff */
[----:B------:R-:W-:-:S04]  /*4510*/  USEL UR17, UR17, URZ, UP0 ;  /* 0x000000ff11117287 */ /* 0x000fc80008000000 */
[----:B------:R-:W-:Y:S01]  /*4520*/  LOP3.LUT R9, R9, UR5, RZ, 0x3c, !PT ;  /* 0x0000000509097c12 */ /* 0x000fe2000f8e3cff */
[----:B------:R-:W-:Y:S07]  /*4530*/  @P1 BRA `(.L_x_91) ;  /* 0xfffffff800b01947 */ /* 0x000fee000383ffff */
[----:B------:R-:W1:Y:S01]  /*4540*/  S2UR UR4, SR_CgaCtaId ;  /* 0x00000000000479c3 */ /* 0x000e620000008800 */
[----:B------:R-:W-:Y:S01]  /*4550*/  ELECT P0, URZ, PT ;  /* 0x0000000000ff782f */ /* 0x000fe20003800000 */
[----:B------:R-:W-:Y:S01]  /*4560*/  HFMA2 R0, -RZ, RZ, 0, 5.9604644775390625e-08 ;  /* 0x00000001ff007431 */ /* 0x000fe200000001ff */
[----:B------:R-:W-:-:S05]  /*4570*/  UMOV UR5, 0x40 ;  /* 0x0000004000057882 */ /* 0x000fca0000000000 */
[----:B------:R-:W-:Y:S01]  /*4580*/  UVIRTCOUNT.DEALLOC.SMPOOL 0x80 ;  /* 0x000000800000784c */ /* 0x000fe20000000000 */
[----:B------:R-:W-:Y:S02]  /*4590*/  UISETP.NE.AND UP0, UPT, UR9, URZ, UPT ;  /* 0x000000ff0900728c */ /* 0x000fe4000bf05270 */
[----:B-1----:R-:W-:-:S09]  /*45a0*/  ULEA UR4, UR4, UR5, 0x18 ;  /* 0x0000000504047291 */ /* 0x002fd2000f8ec0ff */
[----:B------:R1:W-:Y:S01]  /*45b0*/  @P0 STS.U8 [UR4+0x1c], R0 ;  /* 0x00001c00ff000988 */ /* 0x0003e20008000004 */
[----:B------:R-:W-:Y:S05]  /*45c0*/  BRA.U UP0, `(.L_x_92) ;  /* 0x0000000100a07547 */ /* 0x000fea000b800000 */
[----:B------:R-:W-:Y:S01]  /*45d0*/  UIADD3 UR5, UPT, UPT, UR11, 0x1c0, URZ ;  /* 0x000001c00b057890 */ /* 0x000fe2000fffe0ff */
[----:B------:R-:W-:-:S03]  /*45e0*/  SHF.L.U32 R2, R9, 0x1f, RZ ;  /* 0x0000001f09027819 */ /* 0x000fc600000006ff */
[----:B------:R-:W-:-:S09]  /*45f0*/  ULEA UR6, UR17, UR5, 0x3 ;  /* 0x0000000511067291 */ /* 0x000fd2000f8e18ff */
[----:B------:R-:W2:Y:S02]  /*4600*/  SYNCS.PHASECHK.TRANS64.TRYWAIT P0, [UR6], R2 ;  /* 0x00000002ff0075a7 */ /* 0x000ea40008001106 */
[----:B--2---:R-:W-:Y:S05]  /*4610*/  @!P0 BRA `(.L_x_93) ;  /* 0x0000005800f08947 */ /* 0x004fea0003800000 */
.L_x_210:
        /* <DEDUP_REMOVED lines=9> */
.L_x_212:
        /* <DEDUP_REMOVED lines=9> */
.L_x_214:
[----:B------:R-:W-:-:S04]  /*4740*/  UIADD3 UR7, UPT, UPT, UR7, 0x1, URZ ;  /* 0x0000000107077890 */ /* 0x000fc8000fffe0ff */
[----:B------:R-:W-:-:S04]  /*4750*/  UISETP.NE.AND UP1, UPT, UR7, 0x4, UPT ;  /* 0x000000040700788c */ /* 0x000fc8000bf25270 */
[----:B------:R-:W-:Y:S02]  /*4760*/  USEL UR6, URZ, 0x1, UP1 ;  /* 0x00000001ff067887 */ /* 0x000fe40008800000 */
[----:B------:R-:W-:-:S04]  /*4770*/  USEL UR7, UR7, URZ, UP1 ;  /* 0x000000ff07077287 */ /* 0x000fc80008800000 */
[----:B------:R-:W-:Y:S01]  /*4780*/  ULEA UR7, UR7, UR5, 0x3 ;  /* 0x0000000507077291 */ /* 0x000fe2000f8e18ff */
[----:B------:R-:W-:-:S04]  /*4790*/  LOP3.LUT R2, R2, UR6, RZ, 0x3c, !PT ;  /* 0x0000000602027c12 */ /* 0x000fc8000f8e3cff */
[----:B------:R-:W-:Y:S01]  /*47a0*/  SHF.L.U32 R2, R2, 0x1f, RZ ;  /* 0x0000001f02027819 */ /* 0x000fe200000006ff */
[----:B-1----:R-:W-:-:S04]  /*47b0*/  IMAD.U32 R0, RZ, RZ, UR7 ;  /* 0x00000007ff007e24 */ /* 0x002fc8000f8e00ff */
[----:B------:R1:W2:Y:S03]  /*47c0*/  SYNCS.PHASECHK.TRANS64.TRYWAIT P0, [R0+URZ], R2 ;  /* 0x00000002000075a7 */ /* 0x0002a600080011ff */
[----:B--2---:R-:W-:Y:S05]  /*47d0*/  @!P0 NANOSLEEP.SYNCS 0x989680 ;  /* 0x009896800000895d */ /* 0x004fea0003900000 */
[----:B------:R-:W2:Y:S02]  /*47e0*/  @!P0 SYNCS.PHASECHK.TRANS64 P0, [R0+URZ], R2 ;  /* 0x00000002000085a7 */ /* 0x000ea400080010ff */
[----:B--2---:R-:W-:Y:S05]  /*47f0*/  @P0 BRA `(.L_x_96) ;  /* 0x0000000000200947 */ /* 0x004fea0003800000 */
.L_x_97:
[----:B--2---:R2:W1:Y:S02]  /*4800*/  SYNCS.PHASECHK.TRANS64.TRYWAIT P0, [R0+URZ], R2 ;  /* 0x00000002000075a7 */ /* 0x00446400080011ff */
[----:B-1----:R-:W-:Y:S05]  /*4810*/  @!P0 NANOSLEEP.SYNCS 0x989680 ;  /* 0x009896800000895d */ /* 0x002fea0003900000 */
[----:B------:R-:W1:Y:S02]  /*4820*/  @!P0 SYNCS.PHASECHK.TRANS64 P0, [R0+URZ], R2 ;  /* 0x00000002000085a7 */ /* 0x000e6400080010ff */
[----:B-1----:R-:W-:Y:S05]  /*4830*/  @!P0 BRA `(.L_x_97) ;  /* 0xfffffffc00f08947 */ /* 0x002fea000383ffff */
[----:B------:R-:W-:Y:S05]  /*4840*/  BRA `(.L_x_96) ;  /* 0x00000000000c7947 */ /* 0x000fea0003800000 */
.L_x_92:
[----:B------:R-:W-:-:S04]  /*4850*/  UIADD3 UR5, UPT, UPT, UR11, 0x200, URZ ;  /* 0x000002000b057890 */ /* 0x000fc8000fffe0ff */
[----:B------:R-:W-:-:S09]  /*4860*/  UPRMT UR5, UR8, 0x654, UR5 ;  /* 0x0000065408057896 */ /* 0x000fd20008000005 */
[----:B------:R-:W-:Y:S03]  /*4870*/  SYNCS.ARRIVE.TRANS64.RED.A1T0 RZ, [UR5], RZ ;  /* 0x000000ffffff79a7 */ /* 0x000fe60008100405 */
.L_x_96:
[----:B-12---:R-:W-:Y:S01]  /*4880*/  SHF.L.U32 R2, RZ, 0x1f, RZ ;  /* 0x0000001fff027819 */ /* 0x006fe200000006ff */
[----:B------:R-:W-:Y:S01]  /*4890*/  UIADD3 UR5, UPT, UPT, UR11, 0x200, URZ ;  /* 0x000002000b057890 */ /* 0x000fe2000fffe0ff */
[----:B------:R-:W-:Y:S02]  /*48a0*/  PLOP3.LUT P0, PT, PT, PT, UP0, 0x80, 0x8 ;  /* 0x000000000008781c */ /* 0x000fe40003f0f008 */
[----:B------:R-:W1:Y:S02]  /*48b0*/  SYNCS.PHASECHK.TRANS64.TRYWAIT P1, [UR11+0x200], R2 ;  /* 0x00020002ff0075a7 */ /* 0x000e64000802110b */
[----:B-1----:R-:W-:Y:S09]  /*48c0*/  @!P1 BRA `(.L_x_98) ;  /* 0x00000058008c9947 */ /* 0x002ff20003800000 */
.L_x_216:
[----:B------:R-:W-:Y:S02]  /*48d0*/  @!UP0 UPRMT UR5, UR8, 0x654, UR5 ;  /* 0x0000065408058896 */ /* 0x000fe40008000005 */
[----:B------:R-:W-:Y:S01]  /*48e0*/  ULOP3.LUT UR6, UR18, 0xffff, URZ, 0xc0, !UPT ;  /* 0x0000ffff12067892 */ /* 0x000fe2000f8ec0ff */
[----:B------:R-:W-:-:S03]  /*48f0*/  UMOV UR8, 0xffff ;  /* 0x0000ffff00087882 */ /* 0x000fc60000000000 */
[----:B------:R-:W-:-:S03]  /*4900*/  USHF.R.U32.HI UR6, URZ, 0x5, UR6 ;  /* 0x00000005ff067899 */ /* 0x000fc60008011606 */
[----:B------:R-:W-:Y:S01]  /*4910*/  @!P0 SYNCS.ARRIVE.TRANS64.RED.A1T0 RZ, [UR5], RZ ;  /* 0x000000ffffff89a7 */ /* 0x000fe20008100405 */
[----:B------:R-:W-:Y:S01]  /*4920*/  NOP ;  /* 0x0000000000007918 */ /* 0x000fe20000000000 */
[----:B-1----:R-:W1:Y:S01]  /*4930*/  LDS R0, [UR4+0x14] ;  /* 0x00001404ff007984 */ /* 0x002e620008000800 */
[----:B------:R-:W-:Y:S01]  /*4940*/  USHF.L.U32 UR8, UR8, UR6, URZ ;  /* 0x0000000608087299 */ /* 0x000fe200080006ff */
[----:B------:R-:W-:Y:S02]  /*4950*/  UMOV UR5, 0x1 ;  /* 0x0000000100057882 */ /* 0x000fe40000000000 */
[----:B------:R-:W-:-:S03]  /*4960*/  USHF.L.U32 UR5, UR5, UR6, URZ ;  /* 0x0000000605057299 */ /* 0x000fc600080006ff */
[----:B-1----:R-:W-:-:S04]  /*4970*/  LOP3.LUT R0, R0, UR8, RZ, 0xc0, !PT ;  /* 0x0000000800007c12 */ /* 0x002fc8000f8ec0ff */
[----:B------:R-:W-:-:S13]  /*4980*/  ISETP.NE.AND P0, PT, R0, UR8, PT ;  /* 0x0000000800007c0c */ /* 0x000fda000bf05270 */
[----:B------:R-:W-:Y:S05]  /*4990*/  @P0 BRA `(.L_x_99) ;  /* 0x0000000000580947 */ /* 0x000fea0003800000 */
[----:B------:R-:W1:Y:S02]  /*49a0*/  LDS R0, [UR4+0x18] ;  /* 0x00001804ff007984 */ /* 0x000e640008000800 */
[----:B-1----:R-:W-:-:S04]  /*49b0*/  LOP3.LUT R0, R0, UR5, RZ, 0xc0, !PT ;  /* 0x0000000500007c12 */ /* 0x002fc8000f8ec0ff */
[----:B------:R-:W-:-:S13]  /*49c0*/  ISETP.NE.AND P0, PT, R0, UR5, PT ;  /* 0x0000000500007c0c */ /* 0x000fda000bf05270 */
[----:B------:R-:W-:Y:S05]  /*49d0*/  @P0 BRA `(.L_x_100) ;  /* 0x00000000003c0947 */ /* 0x000fea0003800000 */
[----:B------:R-:W1:Y:S01]  /*49e0*/  S2R R2, SR_LANEID ;  /* 0x0000000000027919 */ /* 0x000e620000000000 */
[----:B------:R-:W-:Y:S01]  /*49f0*/  ULOP3.LUT UR8, URZ, UR8, URZ, 0x33, !UPT ;  /* 0x00000008ff087292 */ /* 0x000fe2000f8e33ff */
[----:B------:R-:W-:Y:S02]  /*4a00*/  VOTEU.ANY UR7, UPT, PT ;  /* 0x0000000000077886 */ /* 0x000fe400038e0100 */
[----:B------:R-:W-:-:S03]  /*4a10*/  UFLO.U32 UR7, UR7 ;  /* 0x00000007000772bd */ /* 0x000fc600080e0000 */
[----:B------:R-:W-:-:S04]  /*4a20*/  IMAD.U32 R0, RZ, RZ, UR8 ;  /* 0x00000008ff007e24 */ /* 0x000fc8000f8e00ff */
[----:B------:R2:W3:Y:S02]  /*4a30*/  REDUX UR6, R0 ;  /* 0x00000000000673c4 */ /* 0x0004e40000000000 */
[----:B------:R1:W-:Y:S02]  /*4a40*/  UTCATOMSWS.AND URZ, UR8 ;  /* 0x0000000800ff79e3 */ /* 0x0003e40008000000 */
[----:B-1----:R-:W-:Y:S02]  /*4a50*/  ISETP.EQ.U32.AND P0, PT, R2, UR7, PT ;  /* 0x0000000702007c0c */ /* 0x002fe4000bf02070 */
[----:B--2---:R-:W-:Y:S02]  /*4a60*/  LOP3.LUT R0, RZ, UR5, RZ, 0x33, !PT ;  /* 0x00000005ff007c12 */ /* 0x004fe4000f8e33ff */
[----:B---3--:R-:W-:Y:S02]  /*4a70*/  MOV R2, UR6 ;  /* 0x0000000600027c02 */ /* 0x008fe40008000f00 */
[----:B------:R-:W1:Y:S07]  /*4a80*/  REDUX UR5, R0 ;  /* 0x00000000000573c4 */ /* 0x000e6e0000000000 */
[----:B------:R2:W-:Y:S01]  /*4a90*/  @P0 ATOMS.AND RZ, [UR4+0x14], R2 ;  /* 0x00001402ffff098c */ /* 0x0005e2000a800004 */
[----:B-1----:R-:W-:-:S05]  /*4aa0*/  IMAD.U32 R0, RZ, RZ, UR5 ;  /* 0x00000005ff007e24 */ /* 0x002fca000f8e00ff */
[----:B------:R2:W-:Y:S01]  /*4ab0*/  @P0 ATOMS.AND RZ, [UR4+0x18], R0 ;  /* 0x00001800ffff098c */ /* 0x0005e2000a800004 */
[----:B------:R-:W-:Y:S05]  /*4ac0*/  BRA `(.L_x_101) ;  /* 0x0000000000147947 */ /* 0x000fea0003800000 */
.L_x_100:
[----:B------:R-:W-:Y:S02]  /*4ad0*/  MOV R2, 0x4af0 ;  /* 0x00004af000027802 */ /* 0x000fe40000000f00 */
[----:B---345:R-:W-:Y:S05]  /*4ae0*/  CALL.REL.NOINC `($__internal_0_$__cuda_sm10x_tcgen05_guardrail_trap_col_being_dealloced_not_returned_by_alloc) ;  /* 0x0000005c00247944 */ /* 0x038fea0003c00000 */
[----:B------:R-:W-:Y:S05]  /*4af0*/  BRA `(.L_x_101) ;  /* 0x0000000000087947 */ /* 0x000fea0003800000 */
.L_x_99:
[----:B------:R-:W-:Y:S02]  /*4b00*/  MOV R2, 0x4b20 ;  /* 0x00004b2000027802 */ /* 0x000fe40000000f00 */
[----:B---345:R-:W-:Y:S05]  /*4b10*/  CALL.REL.NOINC `($__internal_2_$__cuda_sm10x_tcgen05_guardrail_trap_unallocated_columns_being_dealloced) ;  /* 0x0000005c00307944 */ /* 0x038fea0003c00000 */
.L_x_101:
[----:B------:R-:W-:Y:S01]  /*4b20*/  NOP ;  /* 0x0000000000007918 */ /* 0x000fe20000000000 */
[----:B----4-:R-:W-:Y:S05]  /*4b30*/  EXIT ;  /* 0x000000000000794d */ /* 0x010fea0003800000 */
.L_x_72:
[----:B------:R-:W-:-:S09]  /*4b40*/  UISETP.NE.OR UP5, UPT, UR10, 0x3, !UP5 ;  /* 0x000000030a00788c */ /* 0x000fd2000efa5670 */
[----:B------:R-:W-:Y:S05]  /*4b50*/  BRA.U UP5, `(.L_x_102) ;  /* 0x0000000d05f07547 */ /* 0x000fea000b800000 */
[----:B------:R-:W1:Y:S01]  /*4b60*/  LDC R0, c[0x0][0xb30] ;  /* 0x0002cc00ff007b82 */ /* 0x000e620000000800 */
[----:B------:R-:W2:Y:S01]  /*4b70*/  LDCU.64 UR8, c[0x0][0x888] ;  /* 0x00011100ff0877ac */ /* 0x000ea20008000a00 */
[----:B------:R-:W-:Y:S02]  /*4b80*/  HFMA2 R27, -RZ, RZ, 0, 0 ;  /* 0x00000000ff1b7431 */ /* 0x000fe400000001ff */
[----:B------:R-:W-:Y:S01]  /*4b90*/  IMAD.MOV.U32 R29, RZ, RZ, 0x1 ;  /* 0x00000001ff1d7424 */ /* 0x000fe200078e00ff */
[----:B------:R-:W-:Y:S01]  /*4ba0*/  MOV R25, 0x1000 ;  /* 0x0000100000197802 */ /* 0x000fe20000000f00 */
[----:B------:R-:W3:Y:S01]  /*4bb0*/  LDCU.64 UR4, c[0x0][0x890] ;  /* 0x00011200ff0477ac */ /* 0x000ee20008000a00 */
[----:B------:R-:W-:Y:S01]  /*4bc0*/  IMAD.MOV.U32 R28, RZ, RZ, RZ ;  /* 0x000000ffff1c7224 */ /* 0x000fe200078e00ff */
[----:B------:R-:W4:Y:S01]  /*4bd0*/  LDC R24, c[0x0][0x370] ;  /* 0x0000dc00ff187b82 */ /* 0x000f220000000800 */
[----:B------:R-:W-:Y:S01]  /*4be0*/  UMOV UR7, 0x400 ;  /* 0x0000040000077882 */ /* 0x000fe20000000000 */
[----:B------:R-:W-:-:S02]  /*4bf0*/  UPLOP3.LUT UP1, UPT, UPT, UPT, UPT, 0x40, 0x4 ;  /* 0x000000000004789c */ /* 0x000fc40003f2e870 */
[----:B------:R-:W-:-:S04]  /*4c00*/  ULEA UR7, UR37, UR7, 0x18 ;  /* 0x0000000725077291 */ /* 0x000fc8000f8ec0ff */
[----:B------:R-:W4:Y:S01]  /*4c10*/  LDC R3, c[0x0][0xb0c] ;  /* 0x0002c300ff037b82 */ /* 0x000f220000000800 */
[----:B------:R-:W-:Y:S02]  /*4c20*/  UIADD3 UR13, UPT, UPT, UR7, 0x150, URZ ;  /* 0x00000150070d7890 */ /* 0x000fe4000fffe0ff */
[----:B--2---:R-:W-:Y:S02]  /*4c30*/  UISETP.NE.U32.AND UP3, UPT, UR8, URZ, UPT ;  /* 0x000000ff0800728c */ /* 0x004fe4000bf65070 */
[----:B------:R-:W-:Y:S02]  /*4c40*/  UIADD3 UR33, UPT, UPT, UR7, 0x140, URZ ;  /* 0x0000014007217890 */ /* 0x000fe4000fffe0ff */
[----:B---3--:R-:W-:Y:S01]  /*4c50*/  UISETP.NE.U32.AND UP4, UPT, UR4, URZ, UPT ;  /* 0x000000ff0400728c */ /* 0x008fe2000bf85070 */
[----:B------:R-:W2:Y:S01]  /*4c60*/  LDC R18, c[0x0][0xb20] ;  /* 0x0002c800ff127b82 */ /* 0x000ea20000000800 */
[----:B-1----:R-:W-:Y:S01]  /*4c70*/  ISETP.NE.AND P1, PT, R0, 0x1, PT ;  /* 0x000000010000780c */ /* 0x002fe20003f25270 */
[----:B------:R-:W-:-:S02]  /*4c80*/  UISETP.NE.AND.EX UP3, UPT, UR9, URZ, UPT, UP3 ;  /* 0x000000ff0900728c */ /* 0x000fc4000bf65330 */
[----:B------:R-:W-:Y:S02]  /*4c90*/  UIADD3 UR25, UPT, UPT, UR7, 0x148, URZ ;  /* 0x0000014807197890 */ /* 0x000fe4000fffe0ff */
[----:B------:R-:W-:Y:S02]  /*4ca0*/  UPRMT UR13, UR37, 0x654, UR13 ;  /* 0x00000654250d7896 */ /* 0x000fe4000800000d */
[----:B------:R-:W1:Y:S01]  /*4cb0*/  LDC.64 R30, c[0x0][0x348] ;  /* 0x0000d200ff1e7b82 */ /* 0x000e620000000a00 */
[----:B------:R-:W-:-:S07]  /*4cc0*/  UISETP.NE.AND.EX UP4, UPT, UR5, URZ, UPT, UP4 ;  /* 0x000000ff0500728c */ /* 0x000fce000bf85340 */
[----:B------:R-:W3:Y:S08]  /*4cd0*/  LDC.64 R16, c[0x0][0xb10] ;  /* 0x0002c400ff107b82 */ /* 0x000ef00000000a00 */
[----:B------:R-:W1:Y:S08]  /*4ce0*/  LDC.64 R6, c[0x0][0xb18] ;  /* 0x0002c600ff067b82 */ /* 0x000e700000000a00 */
[----:B------:R-:W1:Y:S08]  /*4cf0*/  LDC.64 R4, c[0x0][0xb28] ;  /* 0x0002ca00ff047b82 */ /* 0x000e700000000a00 */
[----:B--2-4-:R-:W1:Y:S02]  /*4d00*/  LDC R19, c[0x0][0x374] ;  /* 0x0000dd00ff137b82 */ /* 0x014e640000000800 */
.L_x_112:
[C---:B------:R-:W-:Y:S02]  /*4d10*/  LEA R0, R28.reuse, UR7, 0x3 ;  /* 0x000000071c007c11 */ /* 0x040fe4000f8e18ff */
[----:B------:R-:W-:Y:S02]  /*4d20*/  SHF.L.U32 R2, R27, 0x1f, RZ ;  /* 0x0000001f1b027819 */ /* 0x000fe400000006ff */
[----:B------:R-:W-:Y:S02]  /*4d30*/  LEA R20, R28, UR7, 0x4 ;  /* 0x000000071c147c11 */ /* 0x000fe4000f8e20ff */
[----:B--2---:R-:W2:Y:S02]  /*4d40*/  SYNCS.PHASECHK.TRANS64.TRYWAIT P0, [R0+URZ+0x180], R2 ;  /* 0x00018002000075a7 */ /* 0x004ea400080011ff */
[----:B--2---:R-:W-:Y:S05]  /*4d50*/  @!P0 BRA `(.L_x_103) ;  /* 0x0000005400808947 */ /* 0x004fea0003800000 */
.L_x_217:
[----:B------:R-:W-:Y:S01]  /*4d60*/  ISETP.GE.AND P0, PT, R37, 0x1, PT ;  /* 0x000000012500780c */ /* 0x000fe20003f06270 */
[----:B------:R-:W4:Y:S01]  /*4d70*/  LDS.128 R20, [R20+0x210] ;  /* 0x0002100014147984 */ /* 0x000f220000000c00 */
[----:B--2---:R-:W-:Y:S01]  /*4d80*/  VIADD R0, R0, 0x190 ;  /* 0x0000019000007836 */ /* 0x004fe20000000000 */
[----:B------:R-:W-:Y:S01]  /*4d90*/  @!PT LDS RZ, [RZ] ;  /* 0x00000000fffff984 */ /* 0x000fe20000000800 */
[----:B------:R-:W-:Y:S01]  /*4da0*/  @!PT LDS RZ, [RZ] ;  /* 0x00000000fffff984 */ /* 0x000fe20000000800 */
[----:B------:R-:W-:Y:S01]  /*4db0*/  @!PT LDS RZ, [RZ] ;  /* 0x00000000fffff984 */ /* 0x000fe20000000800 */
[----:B------:R-:W-:Y:S01]  /*4dc0*/  @!PT LDS RZ, [RZ] ;  /* 0x00000000fffff984 */ /* 0x000fe20000000800 */
[----:B------:R2:W-:Y:S06]  /*4dd0*/  MEMBAR.ALL.CTA ;  /* 0x0000000000007992 */ /* 0x0005ec0000008000 */
[----:B--2---:R-:W2:Y:S01]  /*4de0*/  FENCE.VIEW.ASYNC.S ;  /* 0x00000000000073c6 */ /* 0x004ea20000000000 */
[----:B------:R-:W-:Y:S04]  /*4df0*/  PRMT R0, RZ, 0x654, R0 ;  /* 0x00000654ff007816 */ /* 0x000fe80000000000 */
[----:B--2---:R2:W-:Y:S01]  /*4e00*/  SYNCS.ARRIVE.TRANS64.RED.A1T0 RZ, [R0+URZ], RZ ;  /* 0x000000ff00ff79a7 */ /* 0x0045e200081004ff */
[----:B----4-:R-:W-:Y:S11]  /*4e10*/  LOP3.LUT P3, RZ, R22, 0x1, RZ, 0xc0, !PT ;  /* 0x0000000116ff7812 */ /* 0x010ff6000786c0ff */
[----:B------:R-:W-:Y:S02]  /*4e20*/  @!UPT UIADD3 URZ, UPT, UPT, URZ, URZ, URZ ;  /* 0x000000fffffff290 */ /* 0x000fe4000fffe0ff */
[----:B------:R-:W-:Y:S02]  /*4e30*/  @P3 MOV R11, R20 ;  /* 0x00000014000b3202 */ /* 0x000fe40000000f00 */
[----:B------:R-:W-:Y:S01]  /*4e40*/  @P3 LOP3.LUT R10, R21, 0xffff, RZ, 0xc0, !PT ;  /* 0x0000ffff150a3812 */ /* 0x000fe200078ec0ff */
[----:B--2---:R-:W-:Y:S06]  /*4e50*/  @!P0 BRA `(.L_x_104) ;  /* 0x0000000000a48947 */ /* 0x004fec0003800000 */
[-C--:B-1----:R-:W-:Y:S01]  /*4e60*/  IMAD.HI.U32 R0, R19, R7.reuse, RZ ;  /* 0x0000000713007227 */ /* 0x082fe200078e00ff */
[----:B------:R-:W-:Y:S02]  /*4e70*/  ISETP.NE.AND P0, PT, R6, 0x1, PT ;  /* 0x000000010600780c */ /* 0x000fe40003f05270 */
[----:B------:R-:W-:Y:S01]  /*4e80*/  ISETP.NE.AND P2, PT, R37, 0x1, PT ;  /* 0x000000012500780c */ /* 0x000fe20003f45270 */
[----:B---3--:R-:W-:Y:S01]  /*4e90*/  IMAD.HI.U32 R9, R24, R16, RZ ;  /* 0x0000001018097227 */ /* 0x008fe200078e00ff */
[----:B------:R-:W-:Y:S02]  /*4ea0*/  SHF.R.U32.HI R0, RZ, R18, R0 ;  /* 0x00000012ff007219 */ /* 0x000fe40000011600 */
[----:B------:R-:W-:Y:S01]  /*4eb0*/  ISETP.NE.AND P4, PT, R3, 0x1, PT ;  /* 0x000000010300780c */ /* 0x000fe20003f85270 */
[----:B------:R-:W-:Y:S01]  /*4ec0*/  IMAD.HI.U32 R13, R10, R7, RZ ;  /* 0x000000070a0d7227 */ /* 0x000fe200078e00ff */
[----:B------:R-:W-:Y:S02]  /*4ed0*/  SHF.R.U32.HI R9, RZ, R17, R9 ;  /* 0x00000011ff097219 */ /* 0x000fe40000011609 */
[----:B------:R-:W-:Y:S01]  /*4ee0*/  SEL R0, R19, R0, !P0 ;  /* 0x0000000013007207 */ /* 0x000fe20004000000 */
[----:B------:R-:W-:Y:S01]  /*4ef0*/  IMAD.HI.U32 R12, R11, R16, RZ ;  /* 0x000000100b0c7227 */ /* 0x000fe200078e00ff */
[----:B------:R-:W-:Y:S03]  /*4f00*/  SEL R9, R24, R9, !P4 ;  /* 0x0000000918097207 */ /* 0x000fe60006000000 */
[-C--:B------:R-:W-:Y:S01]  /*4f10*/  IMAD.HI.U32 R8, R0, R4.reuse, RZ ;  /* 0x0000000400087227 */ /* 0x080fe200078e00ff */
[----:B------:R-:W-:Y:S03]  /*4f20*/  SHF.R.U32.HI R12, RZ, R17, R12 ;  /* 0x00000011ff0c7219 */ /* 0x000fe6000001160c */
[----:B------:R-:W-:Y:S01]  /*4f30*/  IMAD.HI.U32 R2, R9, R4, RZ ;  /* 0x0000000409027227 */ /* 0x000fe200078e00ff */
[-C--:B------:R-:W-:Y:S02]  /*4f40*/  @P2 SHF.R.U32.HI R0, RZ, R5.reuse, R8 ;  /* 0x00000005ff002219 */ /* 0x080fe40000011608 */
[----:B------:R-:W-:Y:S02]  /*4f50*/  SHF.R.U32.HI R8, RZ, R18, R13 ;  /* 0x00000012ff087219 */ /* 0x000fe4000001160d */
[----:B------:R-:W-:Y:S01]  /*4f60*/  @P2 SHF.R.U32.HI R9, RZ, R5, R2 ;  /* 0x00000005ff092219 */ /* 0x000fe20000011602 */
[----:B------:R-:W-:Y:S01]  /*4f70*/  IMAD R0, R37, R0, RZ ;  /* 0x0000000025007224 */ /* 0x000fe200078e02ff */
[----:B------:R-:W-:Y:S02]  /*4f80*/  SEL R8, R10, R8, !P0 ;  /* 0x000000080a087207 */ /* 0x000fe40004000000 */
[----:B------:R-:W-:Y:S01]  /*4f90*/  SEL R2, R11, R12, !P4 ;  /* 0x0000000c0b027207 */ /* 0x000fe20006000000 */
[C---:B------:R-:W-:Y:S01]  /*4fa0*/  IMAD R12, R37.reuse, R9, RZ ;  /* 0x00000009250c7224 */ /* 0x040fe200078e02ff */
[C---:B------:R-:W-:Y:S01]  /*4fb0*/  ISETP.GE.AND P0, PT, R8.reuse, R0, PT ;  /* 0x000000000800720c */ /* 0x040fe20003f06270 */
[----:B------:R-:W-:Y:S03]  /*4fc0*/  IMAD.HI.U32 R0, R8, R4, RZ ;  /* 0x0000000408007227 */ /* 0x000fe600078e00ff */
[----:B------:R-:W-:Y:S02]  /*4fd0*/  ISETP.GE.OR P0, PT, R2, R12, P0 ;  /* 0x0000000c0200720c */ /* 0x000fe40000706670 */
[-C--:B------:R-:W-:Y:S04]  /*4fe0*/  SHF.R.U32.HI R0, RZ, R5.reuse, R0 ;  /* 0x00000005ff007219 */ /* 0x080fe80000011600 */
[----:B------:R-:W-:Y:S05]  /*4ff0*/  SEL R13, R8, R0, !P2 ;  /* 0x00000000080d7207 */ /* 0x000fea0005000000 */
[----:B------:R-:W-:Y:S02]  /*5000*/  IMAD.MOV R12, RZ, RZ, -R13 ;  /* 0x000000ffff0c7224 */ /* 0x000fe400078e0a0d */
[C---:B------:R-:W-:Y:S04]  /*5010*/  @!P0 IMAD.HI.U32 R0, R2.reuse, R4, RZ ;  /* 0x0000000402008227 */ /* 0x040fe800078e00ff */
[----:B------:R-:W-:Y:S01]  /*5020*/  IMAD R12, R37, R12, R8 ;  /* 0x0000000c250c7224 */ /* 0x000fe200078e0208 */
[----:B------:R-:W-:Y:S04]  /*5030*/  @!P0 SHF.R.U32.HI R0, RZ, R5, R0 ;  /* 0x00000005ff008219 */ /* 0x000fe80000011600 */
[----:B------:R-:W-:Y:S04]  /*5040*/  @!P0 SEL R0, R2, R0, !P2 ;  /* 0x0000000002008207 */ /* 0x000fe80005000000 */
[----:B------:R-:W-:Y:S01]  /*5050*/  @!P0 IADD3 R13, PT, PT, R13, -R0, RZ ;  /* 0x800000000d0d8210 */ /* 0x000fe20007ffe0ff */
[----:B------:R-:W-:Y:S01]  /*5060*/  @!P0 IMAD R0, R9, R12, R0 ;  /* 0x0000000c09008224 */ /* 0x000fe200078e0200 */
[----:B------:R-:W-:Y:S01]  /*5070*/  IADD3 R9, PT, PT, -R8, RZ, RZ ;  /* 0x000000ff08097210 */ /* 0x000fe20007ffe1ff */
[--C-:B------:R-:W-:Y:S02]  /*5080*/  IMAD.MOV R12, RZ, RZ, -R2.reuse ;  /* 0x000000ffff0c7224 */ /* 0x100fe400078e0a02 */
[----:B------:R-:W-:Y:S02]  /*5090*/  @!P0 IMAD R8, R13, R37, R2 ;  /* 0x000000250d088224 */ /* 0x000fe400078e0202 */
[----:B------:R-:W-:Y:S02]  /*50a0*/  @!P0 IMAD.MOV.U32 R2, RZ, RZ, R0 ;  /* 0x000000ffff028224 */ /* 0x000fe400078e0000 */
[----:B------:R-:W-:Y:S02]  /*50b0*/  IMAD R11, R3, R12, R11 ;  /* 0x0000000c030b7224 */ /* 0x000fe400078e020b */
[----:B------:R-:W-:Y:S02]  /*50c0*/  IMAD R10, R6, R9, R10 ;  /* 0x00000009060a7224 */ /* 0x000fe400078e020a */
[----:B------:R-:W-:Y:S02]  /*50d0*/  IMAD R11, R2, R3, R11 ;  /* 0x00000003020b7224 */ /* 0x000fe400078e020b */
[----:B------:R-:W-:Y:S02]  /*50e0*/  IMAD R10, R8, R6, R10 ;  /* 0x00000006080a7224 */ /* 0x000fe400078e020a */
.L_x_104:
[----:B------:R-:W-:Y:S05]  /*50f0*/  BRA.U UP1, `(.L_x_105) ;  /* 0x0000000101107547 */ /* 0x000fea000b800000 */
[----:B------:R-:W-:Y:S04]  /*5100*/  MOV R2, UR6 ;  /* 0x0000000600027c02 */ /* 0x000fe80008000f00 */
[----:B------:R-:W-:Y:S04]  /*5110*/  SHF.L.U32 R2, R2, 0x1f, RZ ;  /* 0x0000001f02027819 */ /* 0x000fe800000006ff */
[----:B------:R-:W2:Y:S02]  /*5120*/  SYNCS.PHASECHK.TRANS64.TRYWAIT P0, [UR7+0x178], R2 ;  /* 0x00017802ff0075a7 */ /* 0x000ea40008001107 */
[----:B--2---:R-:W-:Y:S05]  /*5130*/  @!P0 BRA `(.L_x_106) ;  /* 0x00000050009c8947 */ /* 0x004fea0003800000 */
.L_x_105:
[----:B------:R-:W-:Y:S02]  /*5140*/  R2UR UR34, R15 ;  /* 0x000000000f2272ca */ /* 0x000fe400000e0000 */
[----:B------:R-:W-:Y:S02]  /*5150*/  R2UR UR35, R14 ;  /* 0x000000000e2372ca */ /* 0x000fe400000e0000 */
[----:B------:R-:W-:Y:S02]  /*5160*/  ISETP.NE.U32.AND P2, PT, RZ, UR4, PT ;  /* 0x00000004ff007c0c */ /* 0x000fe4000bf45070 */
[----:B------:R-:W-:Y:S02]  /*5170*/  SHF.L.U32 R14, R29, 0x1f, RZ ;  /* 0x0000001f1d0e7819 */ /* 0x000fe400000006ff */
[----:B------:R-:W-:Y:S05]  /*5180*/  ISETP.NE.AND.EX P2, PT, RZ, UR5, PT, P2 ;  /* 0x00000005ff007c0c */ /* 0x000fea000bf45320 */
[----:B------:R-:W-:Y:S02]  /*5190*/  UIMAD UR34, UR34, 0xc0, URZ ;  /* 0x000000c0222278a4 */ /* 0x000fe4000f8e02ff */
[----:B------:R-:W-:Y:S01]  /*51a0*/  USHF.L.U32 UR35, UR35, 0x6, URZ ;  /* 0x0000000623237899 */ /* 0x000fe200080006ff */
[----:B------:R-:W-:Y:S11]  /*51b0*/  BRA.U !UP4, `(.L_x_107) ;  /* 0x000000010c347547 */ /* 0x000ff6000b800000 */
[----:B------:R-:W-:Y:S01]  /*51c0*/  UPLOP3.LUT UP0, UPT, UPT, UPT, UP3, 0x80, 0x8 ;  /* 0x000000000008789c */ /* 0x000fe20003f0f030 */
[----:B--2---:R-:W-:Y:S02]  /*51d0*/  HFMA2 R0, -RZ, RZ, 0, 5.9604644775390625e-08 ;  /* 0x00000001ff007431 */ /* 0x004fe400000001ff */
[----:B------:R-:W-:Y:S03]  /*51e0*/  IMAD.MOV.U32 R98, RZ, RZ, 0x1 ;  /* 0x00000001ff627424 */ /* 0x000fe600078e00ff */
[----:B------:R-:W-:Y:S05]  /*51f0*/  PLOP3.LUT P0, PT, PT, PT, UP0, 0x80, 0x8 ;  /* 0x000000000008781c */ /* 0x000fea0003f0f008 */
[----:B------:R-:W2:Y:S01]  /*5200*/  @UP0 LDCU.64 UR10, c[0x0][0x888] ;  /* 0x00011100ff0a07ac */ /* 0x000ea20008000a00 */
[----:B------:R-:W-:Y:S07]  /*5210*/  @UP0 UIMAD UR8, UR36, UR4, URZ ;  /* 0x00000004240802a4 */ /* 0x000fee000f8e02ff */
[----:B------:R-:W-:Y:S01]  /*5220*/  @!P0 PRMT R98, R0, 0x7610, R98 ;  /* 0x0000761000628816 */ /* 0x000fe20000000062 */
[----:B--2---:R-:W-:Y:S03]  /*5230*/  @UP0 UIMAD.WIDE UR10, UR8, 0x4, UR10 ;  /* 0x00000004080a08a5 */ /* 0x004fe6000f8e020a */
[----:B------:R-:W2:Y:S03]  /*5240*/  @!UP0 LDCU UR8, c[0x0][0x880] ;  /* 0x00011000ff0887ac */ /* 0x000ea60008000800 */
[----:B------:R-:W-:Y:S01]  /*5250*/  IMAD.U32 R8, RZ, RZ, UR10 ;  /* 0x0000000aff087e24 */ /* 0x000fe2000f8e00ff */
[----:B------:R-:W-:Y:S05]  /*5260*/  MOV R9, UR11 ;  /* 0x0000000b00097c02 */ /* 0x000fea0008000f00 */
[----:B-----5:R4:W5:Y:S02]  /*5270*/  @P0 LDG.E R49, desc[UR46][R8.64] ;  /* 0x0000002e08310981 */ /* 0x020964000c1e1900 */
[----:B--2-4-:R-:W-:Y:S07]  /*5280*/  @!P0 IMAD.U32 R49, RZ, RZ, UR8 ;  /* 0x00000008ff318e24 */ /* 0x014fee000f8e00ff */
.L_x_107:
[----:B-----5:R-:W-:Y:S01]  /*5290*/  @!P2 FSETP.EQ.AND P0, PT, R49, RZ, PT ;  /* 0x000000ff3100a20b */ /* 0x020fe20003f02000 */
[----:B------:R-:W-:Y:S01]  /*52a0*/  @!UPT UIADD3 URZ, UPT, UPT, URZ, URZ, URZ ;  /* 0x000000fffffff290 */ /* 0x000fe2000fffe0ff */
[----:B------:R-:W-:Y:S11]  /*52b0*/  @!P2 BRA `(.L_x_108) ;  /* 0x000000000014a947 */ /* 0x000ff60003800000 */
[----:B------:R-:W-:Y:S02]  /*52c0*/  LOP3.LUT P2, RZ, R98, 0xff, RZ, 0xc0, !PT ;  /* 0x000000ff62ff7812 */ /* 0x000fe4000784c0ff */
[----:B------:R-:W-:Y:S04]  /*52d0*/  PLOP3.LUT P0, PT, PT, PT, UP0, 0x80, 0x8 ;  /* 0x000000000008781c */ /* 0x000fe80003f0f008 */
[----:B------:R-:W-:Y:S07]  /*52e0*/  PLOP3.LUT P0, PT, P0, PT, PT, 0x8, 0x80 ;  /* 0x000000000080781c */ /* 0x000fee000070e170 */
[----:B------:R-:W-:Y:S11]  /*52f0*/  @P2 FSETP.EQ.AND P0, PT, R49, RZ, PT ;  /* 0x000000ff3100220b */ /* 0x000ff60003f02000 */
[----:B------:R-:W-:Y:S02]  /*5300*/  @!UPT UIADD3 URZ, UPT, UPT, URZ, URZ, URZ ;  /* 0x000000fffffff290 */ /* 0x000fe4000fffe0ff */
.L_x_108:
[----:B------:R-:W4:Y:S01]  /*5310*/  SYNCS.PHASECHK.TRANS64.TRYWAIT P2, [UR7+0x158], R14 ;  /* 0x0001580eff0075a7 */ /* 0x000f220008041107 */
[----:B------:R-:W-:Y:S04]  /*5320*/  ELECT P4, URZ, PT ;  /* 0x0000000000ff782f */ /* 0x000fe80003880000 */
[----:B------:R-:W-:Y:S11]  /*5330*/  PLOP3.LUT P4, PT, P0, P4, PT, 0xf2, 0x2f ;  /* 0x00000000002f781c */ /* 0x000ff60000789e72 */
[----:B------:R-:W-:Y:S02]  /*5340*/  @!UPT UIADD3 URZ, UPT, UPT, URZ, URZ, URZ ;  /* 0x000000fffffff290 */ /* 0x000fe4000fffe0ff */
[----:B-1----:R-:W-:Y:S05]  /*5350*/  @!P4 IADD3 R8, P0, PT, R30, 0x580, RZ ;  /* 0x000005801e08c810 */ /* 0x002fea0007f1e0ff */
[----:B--2---:R-:W-:Y:S01]  /*5360*/  @!P4 IMAD.X R2, RZ, RZ, R31, P0 ;  /* 0x000000ffff02c224 */ /* 0x004fe200000e061f */
[----:B----4-:R-:W-:Y:S07]  /*5370*/  @!P2 BRA `(.L_x_109) ;  /* 0x000000500024a947 */ /* 0x010fee0003800000 */
.L_x_220:
[----:B------:R-:W-:Y:S01]  /*5380*/  @!P4 R2UR UR9, R8 ;  /* 0x000000000809c2ca */ /* 0x000fe200000e0000 */
[----:B------:R-:W-:Y:S01]  /*5390*/  VOTEU.ALL UP1, P4 ;  /* 0x0000000000ff7886 */ /* 0x000fe20002020000 */
[----:B------:R-:W-:Y:S01]  /*53a0*/  @!P4 R2UR UR8, R2 ;  /* 0x000000000208c2ca */ /* 0x000fe200000e0000 */
[----:B------:R-:W-:Y:S01]  /*53b0*/  VOTEU.ALL UP2, P4 ;  /* 0x0000000000ff7886 */ /* 0x000fe20002040000 */
[----:B------:R-:W-:Y:S01]  /*53c0*/  UMOV UR16, 0x0 ;  /* 0x0000000000107882 */ /* 0x000fe20000000000 */
[----:B------:R-:W-:Y:S01]  /*53d0*/  UMOV UR17, 0x10000000 ;  /* 0x1000000000117882 */ /* 0x000fe20000000000 */
[----:B------:R-:W-:Y:S01]  /*53e0*/  @!UP1 UIADD3 UR32, UPT, UPT, UR7, 0x300, URZ ;  /* 0x0000030007209890 */ /* 0x000fe2000fffe0ff */
[----:B-1----:R-:W-:Y:S01]  /*53f0*/  @!P4 IMAD.MOV.U32 R0, RZ, RZ, 0x1000 ;  /* 0x00001000ff00c424 */ /* 0x002fe200078e00ff */
[----:B------:R-:W-:Y:S01]  /*5400*/  @!UP1 UIADD3 UR10, UPT, UPT, UR34, 0x60, URZ ;  /* 0x00000060220a9890 */ /* 0x000fe2000fffe0ff */
[----:B------:R-:W-:Y:S01]  /*5410*/  UMOV UR11, UR35 ;  /* 0x00000023000b7c82 */ /* 0x000fe20008000000 */
[----:B------:R-:W-:Y:S01]  /*5420*/  UMOV UR12, UR36 ;  /* 0x00000024000c7c82 */ /* 0x000fe20008000000 */
[----:B------:R-:W-:Y:S02]  /*5430*/  UPRMT UR14, UR37, 0x654, UR33 ;  /* 0x00000654250e7896 */ /* 0x000fe40008000021 */
[----:B------:R-:W-:Y:S01]  /*5440*/  IMAD.U32 R8, RZ, RZ, UR9 ;  /* 0x00000009ff087e24 */ /* 0x000fe2000f8e00ff */
[----:B------:R-:W-:Y:S01]  /*5450*/  UMOV UR9, UR33 ;  /* 0x0000002100097c82 */ /* 0x000fe20008000000 */
[----:B------:R-:W-:Y:S01]  /*5460*/  IMAD.U32 R9, RZ, RZ, UR8 ;  /* 0x00000008ff097e24 */ /* 0x000fe2000f8e00ff */
[----:B------:R-:W-:Y:S02]  /*5470*/  @!UP1 UIADD3 UR8, UPT, UPT, UR7, 0xb00, URZ ;  /* 0x00000b0007089890 */ /* 0x000fe4000fffe0ff */
[----:B------:R-:W-:Y:S01]  /*5480*/  @!P4 R2UR UR18, R8 ;  /* 0x000000000812c2ca */ /* 0x000fe200000e0000 */
[----:B------:R-:W-:Y:S01]  /*5490*/  VOTEU.ALL UP1, P4 ;  /* 0x0000000000ff7886 */ /* 0x000fe20002020000 */
[----:B------:R-:W-:Y:S02]  /*54a0*/  @!P4 R2UR UR19, R9 ;  /* 0x000000000913c2ca */ /* 0x000fe400000e0000 */
[----:B------:R-:W-:Y:S05]  /*54b0*/  @!P4 IADD3 R8, P0, PT, R30, 0x580, RZ ;  /* 0x000005801e08c810 */ /* 0x000fea0007f1e0ff */
[----:B------:R-:W-:Y:S06]  /*54c0*/  @!P4 IMAD.X R2, RZ, RZ, R31, P0 ;  /* 0x000000ffff02c224 */ /* 0x000fec00000e061f */
[----:B------:R1:W-:Y:S01]  /*54d0*/  @!UP2 UTMALDG.3D [UR32], [UR18], desc[UR16] ;  /* 0x000010201200a5b4 */ /* 0x0003e20008011000 */
[----:B------:R1:W-:Y:S01]  /*54e0*/  @!UP1 UTMALDG.3D [UR8], [UR18], desc[UR16] ;  /* 0x00001008120095b4 */ /* 0x0003e20008011000 */
[----:B------:R1:W-:Y:S01]  /*54f0*/  @!P4 SYNCS.ARRIVE.TRANS64.RED.A0TR RZ, [UR7+0x140], R0 ;  /* 0x00014000ffffc9a7 */ /* 0x0003e20008300407 */
[----:B------:R-:W-:Y:S01]  /*5500*/  SYNCS.ARRIVE.TRANS64.RED.A1T0 RZ, [UR14], RZ ;  /* 0x000000ffffff79a7 */ /* 0x000fe2000810040e */
[----:B------:R-:W2:Y:S02]  /*5510*/  SYNCS.PHASECHK.TRANS64.TRYWAIT P2, [UR7+0x160], R14 ;  /* 0x0001600eff0075a7 */ /* 0x000ea40008041107 */
[----:B-12---:R-:W-:Y:S05]  /*5520*/  @!P2 BRA `(.L_x_110) ;  /* 0x0000004c00d0a947 */ /* 0x006fea0003800000 */
.L_x_222:
[----:B------:R-:W2:Y:S01]  /*5530*/  LDC.64 R12, c[0x0][0xb18] ;  /* 0x0002c600ff0c7b82 */ /* 0x000ea20000000a00 */
[----:B------:R-:W-:Y:S01]  /*5540*/  @!P4 R2UR UR8, R2 ;  /* 0x000000000208c2ca */ /* 0x000fe200000e0000 */
[----:B------:R-:W-:Y:S01]  /*5550*/  VOTEU.ALL UP1, P4 ;  /* 0x0000000000ff7886 */ /* 0x000fe20002020000 */
[----:B------:R-:W-:Y:S01]  /*5560*/  @!P4 R2UR UR9, R8 ;  /* 0x000000000809c2ca */ /* 0x000fe200000e0000 */
[----:B------:R-:W-:Y:S01]  /*5570*/  VOTEU.ALL UP2, P4 ;  /* 0x0000000000ff7886 */ /* 0x000fe20002040000 */
[----:B------:R-:W-:Y:S03]  /*5580*/  UMOV UR16, 0x0 ;  /* 0x0000000000107882 */ /* 0x000fe60000000000 */
[----:B------:R-:W4:Y:S01]  /*5590*/  @!P1 LDC R2, c[0x0][0xb0c] ;  /* 0x0002c300ff029b82 */ /* 0x000f220000000800 */
[----:B------:R-:W-:Y:S01]  /*55a0*/  @!UP1 UIADD3 UR26, UPT, UPT, UR34, 0x20, URZ ;  /* 0x00000020221a9890 */ /* 0x000fe2000fffe0ff */
[----:B-1----:R-:W-:Y:S01]  /*55b0*/  @!P4 IMAD.MOV.U32 R0, RZ, RZ, 0x1000 ;  /* 0x00001000ff00c424 */ /* 0x002fe200078e00ff */
[----:B------:R-:W-:Y:S01]  /*55c0*/  @!UP1 UIADD3 UR24, UPT, UPT, UR7, 0x1300, URZ ;  /* 0x0000130007189890 */ /* 0x000fe2000fffe0ff */
[----:B------:R-:W-:Y:S01]  /*55d0*/  @P3 SHF.R.U32.HI R26, RZ, 0x10, R21 ;  /* 0x00000010ff1a3819 */ /* 0x000fe20000011615 */
[----:B------:R-:W-:Y:S01]  /*55e0*/  UMOV UR17, 0x10000000 ;  /* 0x1000000000117882 */ /* 0x000fe20000000000 */
[----:B------:R-:W-:Y:S01]  /*55f0*/  UMOV UR27, UR35 ;  /* 0x00000023001b7c82 */ /* 0x000fe20008000000 */
[----:B------:R-:W-:Y:S01]  /*5600*/  UMOV UR28, UR36 ;  /* 0x00000024001c7c82 */ /* 0x000fe20008000000 */
[----:B------:R-:W-:Y:S01]  /*5610*/  IMAD.U32 R9, RZ, RZ, UR8 ;  /* 0x00000008ff097e24 */ /* 0x000fe2000f8e00ff */
[----:B------:R-:W-:Y:S01]  /*5620*/  @!UP1 UIADD3 UR10, UPT, UPT, UR34, 0x80, URZ ;  /* 0x00000080220a9890 */ /* 0x000fe2000fffe0ff */
[----:B------:R-:W-:Y:S01]  /*5630*/  IMAD.U32 R8, RZ, RZ, UR9 ;  /* 0x00000009ff087e24 */ /* 0x000fe2000f8e00ff */
[----:B------:R-:W-:Y:S01]  /*5640*/  @!UP1 UIADD3 UR8, UPT, UPT, UR7, 0x1b00, URZ ;  /* 0x00001b0007089890 */ /* 0x000fe2000fffe0ff */
[----:B------:R-:W-:Y:S01]  /*5650*/  VIADD R28, R28, 0x1 ;  /* 0x000000011c1c7836 */ /* 0x000fe20000000000 */
[----:B------:R-:W-:Y:S01]  /*5660*/  @!P4 R2UR UR19, R9 ;  /* 0x000000000913c2ca */ /* 0x000fe200000e0000 */
[----:B------:R-:W-:Y:S01]  /*5670*/  VOTEU.ALL UP1, P4 ;  /* 0x0000000000ff7886 */ /* 0x000fe20002020000 */
[----:B------:R-:W-:Y:S01]  /*5680*/  @!P4 R2UR UR18, R8 ;  /* 0x000000000812c2ca */ /* 0x000fe200000e0000 */
[----:B------:R-:W-:Y:S01]  /*5690*/  UMOV UR9, UR25 ;  /* 0x0000001900097c82 */ /* 0x000fe20008000000 */
[----:B------:R-:W1:Y:S01]  /*56a0*/  LDC.64 R8, c[0x0][0xb10] ;  /* 0x0002c400ff087b82 */ /* 0x000e620000000a00 */
[----:B------:R-:W-:Y:S01]  /*56b0*/  UMOV UR11, UR35 ;  /* 0x00000023000b7c82 */ /* 0x000fe20008000000 */
[----:B------:R-:W-:Y:S01]  /*56c0*/  UMOV UR12, UR36 ;  /* 0x00000024000c7c82 */ /* 0x000fe20008000000 */
[----:B------:R-:W-:Y:S08]  /*56d0*/  UPRMT UR14, UR37, 0x654, UR25 ;  /* 0x00000654250e7896 */ /* 0x000ff00008000019 */
[----:B------:R1:W-:Y:S01]  /*56e0*/  @!UP2 UTMALDG.3D [UR24], [UR18], desc[UR16] ;  /* 0x000010181200a5b4 */ /* 0x0003e20008011000 */
[----:B------:R1:W-:Y:S01]  /*56f0*/  @!UP1 UTMALDG.3D [UR8], [UR18], desc[UR16] ;  /* 0x00001008120095b4 */ /* 0x0003e20008011000 */
[----:B------:R5:W-:Y:S01]  /*5700*/  @!P4 SYNCS.ARRIVE.TRANS64.RED.A0TR RZ, [UR7+0x148], R0 ;  /* 0x00014800ffffc9a7 */ /* 0x000be20008300407 */
[C---:B-1----:R-:W-:Y:S01]  /*5710*/  @!P1 IMAD.HI.U32 R8, R11.reuse, R8, RZ ;  /* 0x000000080b089227 */ /* 0x042fe200078e00ff */
[----:B--2---:R-:W-:Y:S02]  /*5720*/  @!P1 ISETP.NE.AND P0, PT, R12, 0x1, PT ;  /* 0x000000010c00980c */ /* 0x004fe40003f05270 */
[----:B----4-:R-:W-:Y:S01]  /*5730*/  @!P1 ISETP.NE.AND P2, PT, R2, 0x1, PT ;  /* 0x000000010200980c */ /* 0x010fe20003f45270 */
[C---:B------:R-:W-:Y:S01]  /*5740*/  @!P1 IMAD.HI.U32 R13, R10.reuse, R13, RZ ;  /* 0x0000000d0a0d9227 */ /* 0x040fe200078e00ff */
[----:B------:R-:W-:Y:S04]  /*5750*/  @!P1 SHF.R.U32.HI R8, RZ, R9, R8 ;  /* 0x00000009ff089219 */ /* 0x000fe80000011608 */
[----:B------:R-:W-:Y:S01]  /*5760*/  @!P1 SEL R8, R11, R8, !P2 ;  /* 0x000000080b089207 */ /* 0x000fe20005000000 */
[----:B------:R-:W-:Y:S01]  /*5770*/  SYNCS.ARRIVE.TRANS64.RED.A1T0 RZ, [UR14], RZ ;  /* 0x000000ffffff79a7 */ /* 0x000fe2000810040e */
[----:B------:R-:W1:Y:S01]  /*5780*/  SYNCS.PHASECHK.TRANS64.TRYWAIT P5, [UR7+0x168], R14 ;  /* 0x0001680eff0075a7 */ /* 0x000e6200080a1107 */
[----:B-----5:R-:W2:Y:S02]  /*5790*/  @!P1 LDC R0, c[0x0][0xb20] ;  /* 0x0002c800ff009b82 */ /* 0x020ea40000000800 */
[----:B--2---:R-:W-:Y:S04]  /*57a0*/  @!P1 SHF.R.U32.HI R0, RZ, R0, R13 ;  /* 0x00000000ff009219 */ /* 0x004fe8000001160d */
[----:B------:R-:W-:Y:S05]  /*57b0*/  @!P1 SEL R9, R10, R0, !P0 ;  /* 0x000000000a099207 */ /* 0x000fea0004000000 */
[----:B------:R-:W-:Y:S02]  /*57c0*/  @!P1 IMAD.IADD R0, R9, 0x1, -R8 ;  /* 0x0000000109009824 */ /* 0x000fe400078e0a08 */
[----:B------:R-:W-:Y:S02]  /*57d0*/  @!P1 IMAD.IADD R8, R8, 0x1, -R9 ;  /* 0x0000000108089824 */ /* 0x000fe400078e0a09 */
[----:B------:R-:W-:Y:S02]  /*57e0*/  @!P1 IMAD R11, R0, R2, R11 ;  /* 0x00000002000b9224 */ /* 0x000fe400078e020b */
[----:B------:R-:W-:Y:S01]  /*57f0*/  @!P1 IMAD R10, R8, R12, R10 ;  /* 0x0000000c080a9224 */ /* 0x000fe200078e020a */
[----:B-1----:R-:W-:Y:S06]  /*5800*/  @!P5 BRA `(.L_x_111) ;  /* 0x0000004c0030d947 */ /* 0x002fec0003800000 */
.L_x_224:
[----:B------:R-:W-:Y:S01]  /*5810*/  @!P4 IADD3 R2, P0, PT, R30, 0x580, RZ ;  /* 0x000005801e02c810 */ /* 0x000fe20007f1e0ff */
[----:B------:R-:W-:Y:S01]  /*5820*/  VOTEU.ALL UP1, P4 ;  /* 0x0000000000ff7886 */ /* 0x000fe20002020000 */
[----:B------:R-:W-:Y:S01]  /*5830*/  VOTEU.ALL UP2, P4 ;  /* 0x0000000000ff7886 */ /* 0x000fe20002040000 */
[----:B------:R-:W-:Y:S01]  /*5840*/  UMOV UR14, 0x0 ;  /* 0x00000000000e7882 */ /* 0x000fe20000000000 */
[----:B------:R-:W-:Y:S01]  /*5850*/  @!P4 R2UR UR9, R2 ;  /* 0x000000000209c2ca */ /* 0x000fe200000e0000 */
[----:B-1----:R-:W-:Y:S01]  /*5860*/  @!P4 IMAD.X R0, RZ, RZ, R31, P0 ;  /* 0x000000ffff00c224 */ /* 0x002fe200000e061f */
[----:B------:R-:W-:Y:S01]  /*5870*/  @!UP1 UIADD3 UR17, UPT, UPT, UR7, 0x150, URZ ;  /* 0x0000015007119890 */ /* 0x000fe2000fffe0ff */
[----:B------:R-:W-:Y:S01]  /*5880*/  ISETP.NE.AND P0, PT, R28, 0x2, PT ;  /* 0x000000021c00780c */ /* 0x000fe20003f05270 */
[----:B------:R-:W-:Y:S01]  /*5890*/  @!UP1 UIADD3 UR18, UPT, UPT, UR34, 0x40, URZ ;  /* 0x0000004022129890 */ /* 0x000fe2000fffe0ff */
[----:B------:R-:W-:Y:S01]  /*58a0*/  LOP3.LUT R29, R29, 0x1, RZ, 0x3c, !PT ;  /* 0x000000011d1d7812 */ /* 0x000fe200078e3cff */
[----:B------:R-:W-:Y:S01]  /*58b0*/  @!UP1 UIADD3 UR16, UPT, UPT, UR7, 0x2300, URZ ;  /* 0x0000230007109890 */ /* 0x000fe2000fffe0ff */
[----:B------:R-:W-:Y:S01]  /*58c0*/  @!P4 R2UR UR8, R0 ;  /* 0x000000000008c2ca */ /* 0x000fe200000e0000 */
[----:B------:R-:W-:Y:S01]  /*58d0*/  UMOV UR15, 0x10000000 ;  /* 0x10000000000f7882 */ /* 0x000fe20000000000 */
[----:B------:R-:W-:Y:S01]  /*58e0*/  UMOV UR19, UR35 ;  /* 0x0000002300137c82 */ /* 0x000fe20008000000 */
[----:B------:R-:W-:Y:S01]  /*58f0*/  UMOV UR20, UR36 ;  /* 0x0000002400147c82 */ /* 0x000fe20008000000 */
[----:B------:R-:W-:Y:S01]  /*5900*/  @!UP1 UIADD3 UR10, UPT, UPT, UR34, 0xa0, URZ ;  /* 0x000000a0220a9890 */ /* 0x000fe2000fffe0ff */
[----:B------:R-:W-:Y:S01]  /*5910*/  SEL R0, RZ, 0x1, P0 ;  /* 0x00000001ff007807 */ /* 0x000fe20000000000 */
[----:B------:R-:W-:Y:S01]  /*5920*/  IMAD.U32 R8, RZ, RZ, UR9 ;  /* 0x00000009ff087e24 */ /* 0x000fe2000f8e00ff */
[----:B------:R-:W-:Y:S01]  /*5930*/  UMOV UR11, UR35 ;  /* 0x00000023000b7c82 */ /* 0x000fe20008000000 */
[----:B------:R-:W-:Y:S01]  /*5940*/  UMOV UR12, UR36 ;  /* 0x00000024000c7c82 */ /* 0x000fe20008000000 */
[----:B------:R-:W-:Y:S01]  /*5950*/  UMOV UR9, UR17 ;  /* 0x0000001100097c82 */ /* 0x000fe20008000000 */
[----:B------:R-:W-:Y:S01]  /*5960*/  @P3 R2UR UR36, R26 ;  /* 0x000000001a2432ca */ /* 0x000fe200000e0000 */
[----:B------:R-:W-:Y:S01]  /*5970*/  IMAD.IADD R15, R10, 0x1, R96 ;  /* 0x000000010a0f7824 */ /* 0x000fe200078e0260 */
[----:B------:R-:W-:Y:S01]  /*5980*/  @!P4 R2UR UR22, R8 ;  /* 0x000000000816c2ca */ /* 0x000fe200000e0000 */
[----:B------:R-:W-:Y:S01]  /*5990*/  IMAD.U32 R9, RZ, RZ, UR8 ;  /* 0x00000008ff097e24 */ /* 0x000fe2000f8e00ff */
[----:B------:R-:W-:Y:S01]  /*59a0*/  @!UP1 UIADD3 UR8, UPT, UPT, UR7, 0x2b00, URZ ;  /* 0x00002b0007089890 */ /* 0x000fe2000fffe0ff */
[----:B------:R-:W-:Y:S01]  /*59b0*/  LOP3.LUT R27, R27, R0, RZ, 0x3c, !PT ;  /* 0x000000001b1b7212 */ /* 0x000fe200078e3cff */
[----:B------:R-:W-:Y:S01]  /*59c0*/  VOTEU.ALL UP1, P4 ;  /* 0x0000000000ff7886 */ /* 0x000fe20002020000 */
[----:B------:R-:W-:Y:S01]  /*59d0*/  IMAD.IADD R14, R11, 0x1, R97 ;  /* 0x000000010b0e7824 */ /* 0x000fe200078e0261 */
[----:B------:R-:W-:Y:S02]  /*59e0*/  @!P4 R2UR UR23, R9 ;  /* 0x000000000917c2ca */ /* 0x000fe400000e0000 */
[----:B------:R-:W-:Y:S11]  /*59f0*/  SEL R28, R28, RZ, P0 ;  /* 0x000000ff1c1c7207 */ /* 0x000ff60000000000 */
[----:B------:R2:W-:Y:S01]  /*5a00*/  @!UP2 UTMALDG.3D [UR16], [UR22], desc[UR14] ;  /* 0x00000e101600a5b4 */ /* 0x0005e20008011000 */
[----:B------:R2:W-:Y:S01]  /*5a10*/  @!UP1 UTMALDG.3D [UR8], [UR22], desc[UR14] ;  /* 0x00000e08160095b4 */ /* 0x0005e20008011000 */
[----:B------:R2:W-:Y:S01]  /*5a20*/  @!P4 SYNCS.ARRIVE.TRANS64.RED.A0TR RZ, [UR7+0x150], R25 ;  /* 0x00015019ffffc9a7 */ /* 0x0005e20008300407 */
[----:B------:R-:W-:Y:S01]  /*5a30*/  UPLOP3.LUT UP1, UPT, UPT, UPT, UPT, 0x80, 0x8 ;  /* 0x000000000008789c */ /* 0x000fe20003f2f070 */
[----:B------:R-:W-:Y:S01]  /*5a40*/  SYNCS.ARRIVE.TRANS64.RED.A1T0 RZ, [UR13], RZ ;  /* 0x000000ffffff79a7 */ /* 0x000fe2000810040d */
[----:B------:R-:W-:Y:S09]  /*5a50*/  @P3 BRA `(.L_x_112) ;  /* 0xfffffff000ac3947 */ /* 0x000ff2000383ffff */
[----:B------:R-:W-:-:S04]  /*5a60*/  SHF.L.U32 R2, R29, 0x1f, RZ ;  /* 0x0000001f1d027819 */ /* 0x000fc800000006ff */
[----:B------:R-:W1:Y:S02]  /*5a70*/  SYNCS.PHASECHK.TRANS64.TRYWAIT P0, [UR7+0x158], R2 ;  /* 0x00015802ff0075a7 */ /* 0x000e640008001107 */
[----:B-1----:R-:W-:Y:S05]  /*5a80*/  @!P0 BRA `(.L_x_113) ;  /* 0x0000004800a88947 */ /* 0x002fea0003800000 */
.L_x_226:
[----:B------:R-:W4:Y:S02]  /*5a90*/  SYNCS.PHASECHK.TRANS64.TRYWAIT P0, [UR7+0x160], R2 ;  /* 0x00016002ff0075a7 */ /* 0x000f240008001107 */
[----:B----4-:R-:W-:Y:S05]  /*5aa0*/  @!P0 BRA `(.L_x_114) ;  /* 0x0000004800b88947 */ /* 0x010fea0003800000 */
.L_x_228:
[----:B-1----:R-:W-:-:S07]  /*5ab0*/  MOV R0, UR7 ;  /* 0x0000000700007c02 */ /* 0x002fce0008000f00 */
.L_x_115:
[----:B-1----:R-:W-:-:S04]  /*5ac0*/  SHF.L.U32 R2, R29, 0x1f, RZ ;  /* 0x0000001f1d027819 */ /* 0x002fc800000006ff */
[----:B------:R1:W4:Y:S03]  /*5ad0*/  SYNCS.PHASECHK.TRANS64.TRYWAIT P0, [R0+URZ+0x168], R2 ;  /* 0x00016802000075a7 */ /* 0x00032600080011ff */
[----:B----4-:R-:W-:Y:S05]  /*5ae0*/  @!P0 NANOSLEEP.SYNCS 0x989680 ;  /* 0x009896800000895d */ /* 0x010fea0003900000 */
[----:B------:R-:W4:Y:S02]  /*5af0*/  @!P0 SYNCS.PHASECHK.TRANS64 P0, [R0+URZ+0x168], R2 ;  /* 0x00016802000085a7 */ /* 0x000f2400080010ff */
[----:B--2-4-:R-:W-:Y:S05]  /*5b00*/  @P0 EXIT ;  /* 0x000000000000094d */ /* 0x014fea0003800000 */
[----:B------:R-:W-:Y:S05]  /*5b10*/  BRA `(.L_x_115) ;  /* 0xfffffffc00e87947 */ /* 0x000fea000383ffff */
.L_x_102:
[----:B------:R-:W-:-:S06]  /*5b20*/  UISETP.GE.AND UP1, UPT, UR10, 0x4, UPT ;  /* 0x000000040a00788c */ /* 0x000fcc000bf26270 */
[----:B------:R-:W-:-:S13]  /*5b30*/  PLOP3.LUT P0, PT, PT, PT, UP1, 0x80, 0x8 ;  /* 0x000000000008781c */ /* 0x000fda0003f0f018 */
[----:B------:R-:W-:Y:S05]  /*5b40*/  @!P0 EXIT ;  /* 0x000000000000894d */ /* 0x000fea0003800000 */
[----:B------:R-:W-:Y:S01]  /*5b50*/  BAR.SYNC.DEFER_BLOCKING 0x6, 0xa0 ;  /* 0x0182800000007b1d */ /* 0x000fe20000010000 */
[----:B------:R-:W-:Y:S01]  /*5b60*/  IMAD.SHL.U32 R103, R110, 0x20, RZ ;  /* 0x000000206e677824 */ /* 0x000fe200078e00ff */
[----:B------:R-:W-:Y:S01]  /*5b70*/  CS2R R108, SRZ ;  /* 0x00000000006c7805 */ /* 0x000fe2000001ff00 */
[----:B------:R-:W-:Y:S01]  /*5b80*/  IMAD.SHL.U32 R4, R104, 0x200000, RZ ;  /* 0x0020000068047824 */ /* 0x000fe200078e00ff */
[----:B------:R-:W-:Y:S01]  /*5b90*/  CS2R R106, SRZ ;  /* 0x00000000006a7805 */ /* 0x000fe2000001ff00 */
[C---:B------:R-:W-:Y:S01]  /*5ba0*/  IMAD.U32 R36, R110.reuse, 0x10000, RZ ;  /* 0x000100006e247824 */ /* 0x040fe200078e00ff */
[----:B------:R-:W-:Y:S02]  /*5bb0*/  UMOV UR49, 0x400 ;  /* 0x0000040000317882 */ /* 0x000fe40000000000 */
[----:B------:R-:W1:Y:S01]  /*5bc0*/  LDC R101, c[0x0][0x370] ;  /* 0x0000dc00ff657b82 */ /* 0x000e620000000800 */
[----:B------:R-:W-:Y:S01]  /*5bd0*/  ULEA UR49, UR37, UR49, 0x18 ;  /* 0x0000003125317291 */ /* 0x000fe2000f8ec0ff */
[----:B------:R-:W-:Y:S01]  /*5be0*/  IMAD.SHL.U32 R102, R110, 0x4, RZ ;  /* 0x000000046e667824 */ /* 0x000fe200078e00ff */
[C---:B------:R-:W-:Y:S01]  /*5bf0*/  LOP3.LUT R5, R103.reuse, 0x80, RZ, 0xc0, !PT ;  /* 0x0000008067057812 */ /* 0x040fe200078ec0ff */
[----:B------:R-:W-:Y:S01]  /*5c00*/  IMAD.SHL.U32 R3, R104, 0x400, RZ ;  /* 0x0000040068037824 */ /* 0x000fe200078e00ff */
[----:B------:R-:W-:Y:S01]  /*5c10*/  LOP3.LUT R4, R4, 0x200000, RZ, 0xc0, !PT ;  /* 0x0020000004047812 */ /* 0x000fe200078ec0ff */
[----:B------:R-:W-:Y:S01]  /*5c20*/  IMAD.MOV.U32 R48, RZ, RZ, RZ ;  /* 0x000000ffff307224 */ /* 0x000fe200078e00ff */
[----:B------:R-:W-:Y:S01]  /*5c30*/  LOP3.LUT R2, R103, 0xb60, RZ, 0xc0, !PT ;  /* 0x00000b6067027812 */ /* 0x000fe200078ec0ff */
[----:B------:R-:W2:Y:S01]  /*5c40*/  LDC R43, c[0x0][0xb0c] ;  /* 0x0002c300ff2b7b82 */ /* 0x000ea20000000800 */
[----:B------:R-:W-:Y:S01]  /*5c50*/  LOP3.LUT R102, R5, 0x10, R102, 0xf8, !PT ;  /* 0x0000001005667812 */ /* 0x000fe200078ef866 */
[----:B------:R-:W-:Y:S01]  /*5c60*/  IMAD.MOV.U32 R113, RZ, RZ, RZ ;  /* 0x000000ffff717224 */ /* 0x000fe200078e00ff */
[----:B------:R-:W-:Y:S01]  /*5c70*/  LOP3.LUT R2, R2, 0x400, R3, 0xf8, !PT ;  /* 0x0000040002027812 */ /* 0x000fe200078ef803 */
[----:B------:R-:W3:Y:S01]  /*5c80*/  LDCU.64 UR52, c[0x0][0x348] ;  /* 0x00006900ff3477ac */ /* 0x000ee20008000a00 */
[----:B------:R-:W-:-:S02]  /*5c90*/  LOP3.LUT R36, R4, 0x400000, R36, 0xf8, !PT ;  /* 0x0040000004247812 */ /* 0x000fc400078ef824 */
[----:B------:R-:W-:Y:S01]  /*5ca0*/  LOP3.LUT P0, RZ, R103, 0x80, RZ, 0xc0, !PT ;  /* 0x0000008067ff7812 */ /* 0x000fe2000780c0ff */
[----:B------:R-:W4:Y:S01]  /*5cb0*/  LDC R99, c[0x0][0xb20] ;  /* 0x0002c800ff637b82 */ /* 0x000f220000000800 */
[----:B------:R-:W3:Y:S01]  /*5cc0*/  LDS R0, [UR49+0x230] ;  /* 0x00023031ff007984 */ /* 0x000ee20008000800 */
[----:B------:R-:W-:Y:S01]  /*5cd0*/  LOP3.LUT R102, R2, R102, RZ, 0xfc, !PT ;  /* 0x0000006602667212 */ /* 0x000fe200078efcff */
[----:B------:R-:W1:Y:S01]  /*5ce0*/  LDCU.64 UR38, c[0x0][0x888] ;  /* 0x00011100ff2677ac */ /* 0x000e620008000a00 */
[----:B------:R-:W-:Y:S02]  /*5cf0*/  P2R R2, PR, RZ, 0x1 ;  /* 0x00000001ff027803 */ /* 0x000fe40000000000 */
[----:B------:R-:W-:Y:S01]  /*5d00*/  LOP3.LUT R110, R110, 0x60, RZ, 0xc0, !PT ;  /* 0x000000606e6e7812 */ /* 0x000fe200078ec0ff */
[----:B------:R-:W1:Y:S01]  /*5d10*/  LDCU.64 UR44, c[0x0][0x890] ;  /* 0x00011200ff2c77ac */ /* 0x000e620008000a00 */
[----:B------:R-:W1:Y:S01]  /*5d20*/  LDC R42, c[0x0][0xb30] ;  /* 0x0002cc00ff2a7b82 */ /* 0x000e620000000800 */
[----:B------:R-:W-:-:S02]  /*5d30*/  UIADD3 UR48, UPT, UPT, UR49, 0x300, URZ ;  /* 0x0000030031307890 */ /* 0x000fc4000fffe0ff */
[----:B------:R-:W-:Y:S01]  /*5d40*/  UIADD3 UR50, UPT, UPT, UR49, 0x3300, URZ ;  /* 0x0000330031327890 */ /* 0x000fe2000fffe0ff */
[----:B------:R-:W-:-:S04]  /*5d50*/  UMOV UR54, URZ ;  /* 0x000000ff00367c82 */ /* 0x000fc80008000000 */
[----:B------:R-:W1:Y:S08]  /*5d60*/  LDC.64 R94, c[0x0][0xb10] ;  /* 0x0002c400ff5e7b82 */ /* 0x000e700000000a00 */
[----:B------:R-:W1:Y:S08]  /*5d70*/  LDC.64 R40, c[0x0][0xb18] ;  /* 0x0002c600ff287b82 */ /* 0x000e700000000a00 */
[----:B------:R-:W1:Y:S08]  /*5d80*/  LDC.64 R38, c[0x0][0xb28] ;  /* 0x0002ca00ff267b82 */ /* 0x000e700000000a00 */
[----:B------:R-:W1:Y:S01]  /*5d90*/  LDC.64 R92, c[0x0][0x8b0] ;  /* 0x00022c00ff5c7b82 */ /* 0x000e620000000a00 */
[----:B---3--:R-:W-:-:S07]  /*5da0*/  IMAD.IADD R36, R0, 0x1, R36 ;  /* 0x0000000100247824 */ /* 0x008fce00078e0224 */
[----:B------:R-:W3:Y:S08]  /*5db0*/  LDC.64 R82, c[0x0][0x8a8] ;  /* 0x00022a00ff527b82 */ /* 0x000ef00000000a00 */
[----:B--2-4-:R-:W1:Y:S02]  /*5dc0*/  LDC R100, c[0x0][0x374] ;  /* 0x0000dd00ff647b82 */ /* 0x014e640000000800 */
.L_x_154:
[C---:B------:R-:W-:Y:S02]  /*5dd0*/  LEA R0, R113.reuse, UR49, 0x3 ;  /* 0x0000003171007c11 */ /* 0x040fe4000f8e18ff */
[----:B------:R-:W-:Y:S02]  /*5de0*/  SHF.L.U32 R2, R108, 0x1f, RZ ;  /* 0x0000001f6c027819 */ /* 0x000fe400000006ff */
[----:B------:R-:W-:Y:S02]  /*5df0*/  LEA R16, R113, UR49, 0x4 ;  /* 0x0000003171107c11 */ /* 0x000fe4000f8e20ff */
[----:B------:R-:W2:Y:S02]  /*5e00*/  SYNCS.PHASECHK.TRANS64.TRYWAIT P0, [R0+URZ+0x180], R2 ;  /* 0x00018002000075a7 */ /* 0x000ea400080011ff */
[----:B-12---:R-:W-:Y:S05]  /*5e10*/  @!P0 BRA `(.L_x_116) ;  /* 0x0000004400f48947 */ /* 0x006fea0003800000 */
.L_x_229:
[----:B------:R-:W4:Y:S01]  /*5e20*/  LDC.64 R10, c[0x0][0xb10] ;  /* 0x0002c400ff0a7b82 */ /* 0x000f220000000a00 */
[----:B------:R-:W3:Y:S01]  /*5e30*/  LDS.128 R16, [R16+0x210] ;  /* 0x0002100010107984 */ /* 0x000ee20000000c00 */
[----:B-1----:R-:W-:Y:S01]  /*5e40*/  ISETP.NE.AND P1, PT, R42, 0x1, PT ;  /* 0x000000012a00780c */ /* 0x002fe20003f25270 */
[----:B--2---:R-:W-:Y:S01]  /*5e50*/  VIADD R0, R0, 0x190 ;  /* 0x0000019000007836 */ /* 0x004fe20000000000 */
[----:B------:R-:W-:Y:S04]  /*5e60*/  ISETP.GE.AND P0, PT, R37, 0x1, PT ;  /* 0x000000012500780c */ /* 0x000fe80003f06270 */
[----:B------:R-:W1:Y:S01]  /*5e70*/  LDC.64 R8, c[0x0][0xb18] ;  /* 0x0002c600ff087b82 */ /* 0x000e620000000a00 */
[----:B------:R-:W-:Y:S01]  /*5e80*/  PRMT R0, RZ, 0x654, R0 ;  /* 0x00000654ff007816 */ /* 0x000fe20000000000 */
[----:B------:R-:W-:Y:S01]  /*5e90*/  @!PT LDS RZ, [RZ] ;  /* 0x00000000fffff984 */ /* 0x000fe20000000800 */
[----:B------:R-:W-:Y:S01]  /*5ea0*/  @!PT LDS RZ, [RZ] ;  /* 0x00000000fffff984 */ /* 0x000fe20000000800 */
[----:B------:R-:W-:Y:S01]  /*5eb0*/  @!PT LDS RZ, [RZ] ;  /* 0x00000000fffff984 */ /* 0x000fe20000000800 */
[----:B------:R-:W-:Y:S01]  /*5ec0*/  @!PT LDS RZ, [RZ] ;  /* 0x00000000fffff984 */ /* 0x000fe20000000800 */
[----:B------:R2:W-:Y:S06]  /*5ed0*/  MEMBAR.ALL.CTA ;  /* 0x0000000000007992 */ /* 0x0005ec0000008000 */
[----:B--2---:R-:W2:Y:S01]  /*5ee0*/  FENCE.VIEW.ASYNC.S ;  /* 0x00000000000073c6 */ /* 0x004ea20000000000 */
[----:B------:R-:W1:Y:S08]  /*5ef0*/  @!P1 LDC R12, c[0x0][0xb20] ;  /* 0x0002c800ff0c9b82 */ /* 0x000e700000000800 */
[----:B------:R-:W1:Y:S01]  /*5f00*/  @!P1 LDC R7, c[0x0][0xb0c] ;  /* 0x0002c300ff079b82 */ /* 0x000e620000000800 */
[----:B--2---:R2:W-:Y:S01]  /*5f10*/  SYNCS.ARRIVE.TRANS64.RED.A1T0 RZ, [R0+URZ], RZ ;  /* 0x000000ff00ff79a7 */ /* 0x0045e200081004ff */
[----:B---3--:R-:W-:Y:S04]  /*5f20*/  LOP3.LUT P4, RZ, R18, 0x1, RZ, 0xc0, !PT ;  /* 0x0000000112ff7812 */ /* 0x008fe8000788c0ff */
[----:B------:R-:W-:Y:S09]  /*5f30*/  P2R R111, PR, RZ, 0x10 ;  /* 0x00000010ff6f7803 */ /* 0x000ff20000000000 */
[----:B------:R-:W-:Y:S02]  /*5f40*/  @P4 MOV R45, R16 ;  /* 0x00000010002d4202 */ /* 0x000fe40000000f00 */
[----:B------:R-:W-:Y:S01]  /*5f50*/  @P4 LOP3.LUT R44, R17, 0xffff, RZ, 0xc0, !PT ;  /* 0x0000ffff112c4812 */ /* 0x000fe200078ec0ff */
[----:B--2-4-:R-:W-:Y:S06]  /*5f60*/  @!P0 BRA `(.L_x_117) ;  /* 0x0000000000a48947 */ /* 0x014fec0003800000 */
[----:B------:R-:W-:Y:S01]  /*5f70*/  IMAD.HI.U32 R0, R100, R41, RZ ;  /* 0x0000002964007227 */ /* 0x000fe200078e00ff */
[----:B------:R-:W-:Y:S02]  /*5f80*/  ISETP.NE.AND P0, PT, R40, 0x1, PT ;  /* 0x000000012800780c */ /* 0x000fe40003f05270 */
[----:B------:R-:W-:Y:S01]  /*5f90*/  ISETP.NE.AND P2, PT, R37, 0x1, PT ;  /* 0x000000012500780c */ /* 0x000fe20003f45270 */
[----:B------:R-:W-:Y:S01]  /*5fa0*/  IMAD.HI.U32 R4, R101, R94, RZ ;  /* 0x0000005e65047227 */ /* 0x000fe200078e00ff */
[----:B------:R-:W-:Y:S02]  /*5fb0*/  SHF.R.U32.HI R0, RZ, R99, R0 ;  /* 0x00000063ff007219 */ /* 0x000fe40000011600 */
[----:B------:R-:W-:Y:S01]  /*5fc0*/  ISETP.NE.AND P3, PT, R43, 0x1, PT ;  /* 0x000000012b00780c */ /* 0x000fe20003f65270 */
[----:B------:R-:W-:Y:S01]  /*5fd0*/  IMAD.HI.U32 R6, R44, R41, RZ ;  /* 0x000000292c067227 */ /* 0x000fe200078e00ff */
[-C--:B------:R-:W-:Y:S02]  /*5fe0*/  SHF.R.U32.HI R4, RZ, R95.reuse, R4 ;  /* 0x0000005fff047219 */ /* 0x080fe40000011604 */
[----:B------:R-:W-:Y:S01]  /*5ff0*/  SEL R0, R100, R0, !P0 ;  /* 0x0000000064007207 */ /* 0x000fe20004000000 */
[----:B------:R-:W-:Y:S01]  /*6000*/  IMAD.HI.U32 R5, R45, R94, RZ ;  /* 0x0000005e2d057227 */ /* 0x000fe200078e00ff */
[----:B------:R-:W-:Y:S03]  /*6010*/  SEL R4, R101, R4, !P3 ;  /* 0x0000000465047207 */ /* 0x000fe60005800000 */
[-C--:B------:R-:W-:Y:S01]  /*6020*/  IMAD.HI.U32 R3, R0, R38.reuse, RZ ;  /* 0x0000002600037227 */ /* 0x080fe200078e00ff */
[----:B------:R-:W-:Y:S03]  /*6030*/  SHF.R.U32.HI R5, RZ, R95, R5 ;  /* 0x0000005fff057219 */ /* 0x000fe60000011605 */
[----:B------:R-:W-:Y:S01]  /*6040*/  IMAD.HI.U32 R2, R4, R38, RZ ;  /* 0x0000002604027227 */ /* 0x000fe200078e00ff */
[----:B------:R-:W-:Y:S02]  /*6050*/  @P2 SHF.R.U32.HI R0, RZ, R39, R3 ;  /* 0x00000027ff002219 */ /* 0x000fe40000011603 */
[----:B------:R-:W-:Y:S02]  /*6060*/  SHF.R.U32.HI R3, RZ, R99, R6 ;  /* 0x00000063ff037219 */ /* 0x000fe40000011606 */
[----:B------:R-:W-:Y:S01]  /*6070*/  @P2 SHF.R.U32.HI R4, RZ, R39, R2 ;  /* 0x00000027ff042219 */ /* 0x000fe20000011602 */
[----:B------:R-:W-:Y:S01]  /*6080*/  IMAD R0, R37, R0, RZ ;  /* 0x0000000025007224 */ /* 0x000fe200078e02ff */
[----:B------:R-:W-:Y:S02]  /*6090*/  SEL R3, R44, R3, !P0 ;  /* 0x000000032c037207 */ /* 0x000fe40004000000 */
[----:B------:R-:W-:Y:S01]  /*60a0*/  SEL R2, R45, R5, !P3 ;  /* 0x000000052d027207 */ /* 0x000fe20005800000 */
[----:B------:R-:W-:Y:S01]  /*60b0*/  IMAD R5, R37, R4, RZ ;  /* 0x0000000425057224 */ /* 0x000fe200078e02ff */
[C---:B------:R-:W-:Y:S01]  /*60c0*/  ISETP.GE.AND P0, PT, R3.reuse, R0, PT ;  /* 0x000000000300720c */ /* 0x040fe20003f06270 */
[C---:B------:R-:W-:Y:S03]  /*60d0*/  IMAD.HI.U32 R0, R3.reuse, R38, RZ ;  /* 0x0000002603007227 */ /* 0x040fe600078e00ff */
[C---:B------:R-:W-:Y:S02]  /*60e0*/  ISETP.GE.OR P0, PT, R2.reuse, R5, P0 ;  /* 0x000000050200720c */ /* 0x040fe40000706670 */
[----:B------:R-:W-:Y:S04]  /*60f0*/  SHF.R.U32.HI R0, RZ, R39, R0 ;  /* 0x00000027ff007219 */ /* 0x000fe80000011600 */
        /* <DEDUP_REMOVED lines=15> */
[----:B------:R-:W-:Y:S07]  /*61f0*/  IMAD R44, R3, R40, R44 ;  /* 0x00000028032c7224 */ /* 0x000fee00078e022c */
.L_x_117:
[----:B-1----:R-:W-:Y:S01]  /*6200*/  @!P1 ISETP.NE.AND P0, PT, R8, 0x1, PT ;  /* 0x000000010800980c */ /* 0x002fe20003f05270 */
[----:B------:R-:W-:Y:S01]  /*6210*/  @!P1 IMAD.HI.U32 R0, R45, R10, RZ ;  /* 0x0000000a2d009227 */ /* 0x000fe200078e00ff */
[----:B------:R-:W-:Y:S01]  /*6220*/  @!P1 ISETP.NE.AND P2, PT, R7, 0x1, PT ;  /* 0x000000010700980c */ /* 0x000fe20003f45270 */
[----:B------:R-:W-:Y:S01]  /*6230*/  ULOP3.LUT UP0, URZ, UR48, 0x90, URZ, 0xc0, !UPT ;  /* 0x0000009030ff7892 */ /* 0x000fe2000f80c0ff */
[----:B------:R-:W-:Y:S01]  /*6240*/  R2UR UR42, R14 ;  /* 0x000000000e2a72ca */ /* 0x000fe200000e0000 */
[C---:B------:R-:W-:Y:S01]  /*6250*/  @!P1 IMAD.HI.U32 R2, R44.reuse, R9, RZ ;  /* 0x000000092c029227 */ /* 0x040fe200078e00ff */
[----:B------:R-:W-:Y:S02]  /*6260*/  @!P1 SHF.R.U32.HI R0, RZ, R11, R0 ;  /* 0x0000000bff009219 */ /* 0x000fe40000011600 */
[----:B------:R-:W-:Y:S01]  /*6270*/  R2UR UR41, R15 ;  /* 0x000000000f2972ca */ /* 0x000fe200000e0000 */
[----:B------:R-:W-:Y:S01]  /*6280*/  VIADD R113, R113, 0x1 ;  /* 0x0000000171717836 */ /* 0x000fe20000000000 */
[----:B------:R-:W-:Y:S02]  /*6290*/  @!P1 SHF.R.U32.HI R2, RZ, R12, R2 ;  /* 0x0000000cff029219 */ /* 0x000fe40000011602 */
[----:B------:R-:W-:Y:S02]  /*62a0*/  @!P1 SEL R3, R45, R0, !P2 ;  /* 0x000000002d039207 */ /* 0x000fe40005000000 */
[----:B------:R-:W-:Y:S02]  /*62b0*/  @!P1 SEL R2, R44, R2, !P0 ;  /* 0x000000022c029207 */ /* 0x000fe40004000000 */
[----:B------:R-:W-:Y:S01]  /*62c0*/  @P4 SHF.R.U32.HI R105, RZ, 0x10, R17 ;  /* 0x00000010ff694819 */ /* 0x000fe20000011611 */
[----:B------:R-:W-:Y:S02]  /*62d0*/  USHF.L.U32 UR42, UR42, 0x6, URZ ;  /* 0x000000062a2a7899 */ /* 0x000fe400080006ff */
[----:B------:R-:W-:Y:S02]  /*62e0*/  @!P1 IMAD.IADD R0, R2, 0x1, -R3 ;  /* 0x0000000102009824 */ /* 0x000fe400078e0a03 */
[----:B------:R-:W-:Y:S01]  /*62f0*/  @!P1 IMAD.IADD R2, R3, 0x1, -R2 ;  /* 0x0000000103029824 */ /* 0x000fe200078e0a02 */
[----:B------:R-:W-:Y:S01]  /*6300*/  UIMAD UR41, UR41, 0xc0, URZ ;  /* 0x000000c0292978a4 */ /* 0x000fe2000f8e02ff */
[----:B------:R-:W-:Y:S02]  /*6310*/  @!P1 IMAD R45, R0, R7, R45 ;  /* 0x00000007002d9224 */ /* 0x000fe400078e022d */
[----:B------:R-:W-:Y:S01]  /*6320*/  @!P1 IMAD R44, R2, R8, R44 ;  /* 0x00000008022c9224 */ /* 0x000fe200078e022c */
[----:B------:R-:W-:Y:S08]  /*6330*/  BRA.U !UP0, `(.L_x_118) ;  /* 0x0000000108407547 */ /* 0x000ff0000b800000 */
[----:B------:R-:W1:Y:S01]  /*6340*/  LDCU.64 UR8, c[0x4][0x88] ;  /* 0x01001100ff0877ac */ /* 0x000e620008000a00 */
[----:B------:R-:W-:Y:S01]  /*6350*/  MOV R3, 0x0 ;  /* 0x0000000000037802 */ /* 0x000fe20000000f00 */
[----:B------:R-:W-:Y:S02]  /*6360*/  HFMA2 R12, -RZ, RZ, 0, 5.9604644775390625e-08 ;  /* 0x00000001ff0c7431 */ /* 0x000fe400000001ff */
[----:B------:R-:W-:Y:S02]  /*6370*/  IMAD.MOV.U32 R8, RZ, RZ, 0x70 ;  /* 0x00000070ff087424 */ /* 0x000fe400078e00ff */
[----:B------:R-:W-:Y:S01]  /*6380*/  IMAD.MOV.U32 R13, RZ, RZ, RZ ;  /* 0x000000ffff0d7224 */ /* 0x000fe200078e00ff */
[----:B------:R-:W2:Y:S01]  /*6390*/  LDCU.64 UR6, c[0x4][0x90] ;  /* 0x01001200ff0677ac */ /* 0x000ea20008000a00 */
[----:B------:R-:W3:Y:S01]  /*63a0*/  LDC.64 R2, c[0x4][R3] ;  /* 0x0100000003027b82 */ /* 0x000ee20000000a00 */
[----:B------:R-:W4:Y:S01]  /*63b0*/  LDCU.64 UR4, c[0x4][0x8] ;  /* 0x01000100ff0477ac */ /* 0x000f220008000a00 */
[----:B-1----:R-:W-:Y:S01]  /*63c0*/  MOV R5, UR9 ;  /* 0x0000000900057c02 */ /* 0x002fe20008000f00 */
[----:B------:R-:W-:Y:S01]  /*63d0*/  IMAD.U32 R4, RZ, RZ, UR8 ;  /* 0x00000008ff047e24 */ /* 0x000fe2000f8e00ff */
[----:B--2---:R-:W-:Y:S01]  /*63e0*/  MOV R7, UR7 ;  /* 0x0000000700077c02 */ /* 0x004fe20008000f00 */
[----:B------:R-:W-:Y:S01]  /*63f0*/  IMAD.U32 R6, RZ, RZ, UR6 ;  /* 0x00000006ff067e24 */ /* 0x000fe2000f8e00ff */
[----:B----4-:R-:W-:Y:S01]  /*6400*/  MOV R11, UR5 ;  /* 0x00000005000b7c02 */ /* 0x010fe20008000f00 */
[----:B------:R-:W-:Y:S02]  /*6410*/  IMAD.U32 R10, RZ, RZ, UR4 ;  /* 0x00000004ff0a7e24 */ /* 0x000fe4000f8e00ff */
[----:B------:R-:W-:Y:S07]  /*6420*/  LEPC R20, `(.L_x_118) ;  /* 0x000000001014794e */ /* 0x000fee0000000000 */
[----:B---3-5:R-:W-:Y:S05]  /*6430*/  CALL.ABS.NOINC R2 ;  /* 0x0000000002007343 */ /* 0x028fea0003c00000 */
.L_x_118:
[----:B------:R-:W-:Y:S09]  /*6440*/  ULOP3.LUT UP0, URZ, UR50, 0x90, URZ, 0xc0, !UPT ;  /* 0x0000009032ff7892 */ /* 0x000ff2000f80c0ff */
[----:B------:R-:W-:Y:S05]  /*6450*/  BRA.U !UP0, `(.L_x_119) ;  /* 0x0000000108407547 */ /* 0x000fea000b800000 */
        /* <DEDUP_REMOVED lines=16> */
.L_x_119:
[----:B------:R-:W-:Y:S01]  /*6560*/  ISETP.NE.U32.AND P4, PT, R92, RZ, PT ;  /* 0x000000ff5c00720c */ /* 0x000fe20003f85070 */
[----:B------:R-:W-:Y:S01]  /*6570*/  UISETP.NE.AND UP2, UPT, UR51, URZ, UPT ;  /* 0x000000ff3300728c */ /* 0x000fe2000bf45270 */
[----:B------:R-:W-:Y:S01]  /*6580*/  ISETP.NE.U32.AND P3, PT, RZ, UR38, PT ;  /* 0x00000026ff007c0c */ /* 0x000fe2000bf65070 */
[----:B------:R-:W-:Y:S01]  /*6590*/  UISETP.NE.U32.AND UP1, UPT, UR44, URZ, UPT ;  /* 0x000000ff2c00728c */ /* 0x000fe2000bf25070 */
[----:B------:R-:W-:Y:S01]  /*65a0*/  ISETP.NE.AND.EX P4, PT, R93, RZ, PT, P4 ;  /* 0x000000ff5d00720c */ /* 0x000fe20003f85340 */
[----:B------:R-:W-:Y:S01]  /*65b0*/  UPLOP3.LUT UP0, UPT, UPT, UPT, UPT, 0x40, 0x4 ;  /* 0x000000000004789c */ /* 0x000fe20003f0e870 */
[----:B------:R-:W-:Y:S01]  /*65c0*/  ISETP.NE.AND.EX P3, PT, RZ, UR39, PT, P3 ;  /* 0x00000027ff007c0c */ /* 0x000fe2000bf65330 */
[----:B------:R-:W-:Y:S01]  /*65d0*/  UISETP.NE.AND.EX UP1, UPT, UR45, URZ, UPT, UP1 ;  /* 0x000000ff2d00728c */ /* 0x000fe2000bf25310 */
[----:B------:R-:W-:Y:S04]  /*65e0*/  PLOP3.LUT P1, PT, PT, PT, UP2, 0x80, 0x8 ;  /* 0x000000000008781c */ /* 0x000fe80003f2f028 */
[----:B------:R-:W-:Y:S06]  /*65f0*/  @UP2 UPLOP3.LUT UP0, UPT, UPT, UPT, UP1, 0x80, 0x8 ;  /* 0x000000000008289c */ /* 0x000fec0003f0f010 */
[----:B------:R-:W-:Y:S01]  /*6600*/  PLOP3.LUT P0, PT, PT, PT, UP0, 0x80, 0x8 ;  /* 0x000000000008781c */ /* 0x000fe20003f0f008 */
[----:B------:R-:W-:Y:S01]  /*6610*/  @!UPT UIADD3 URZ, UPT, UPT, URZ, URZ, URZ ;  /* 0x000000fffffff290 */ /* 0x000fe2000fffe0ff */
[----:B------:R-:W-:Y:S11]  /*6620*/  BRA.U !UP1, `(.L_x_120) ;  /* 0x0000000109387547 */ /* 0x000ff6000b800000 */
[----:B------:R-:W-:Y:S01]  /*6630*/  UISETP.NE.U32.AND UP0, UPT, UR38, URZ, UPT ;  /* 0x000000ff2600728c */ /* 0x000fe2000bf05070 */
[----:B------:R-:W-:Y:S02]  /*6640*/  HFMA2 R0, -RZ, RZ, 0, 5.9604644775390625e-08 ;  /* 0x00000001ff007431 */ /* 0x000fe400000001ff */
[----:B------:R-:W-:Y:S01]  /*6650*/  IMAD.MOV.U32 R98, RZ, RZ, 0x1 ;  /* 0x00000001ff627424 */ /* 0x000fe200078e00ff */
[----:B------:R-:W-:Y:S06]  /*6660*/  UISETP.NE.AND.EX UP0, UPT, UR39, URZ, UPT, UP0 ;  /* 0x000000ff2700728c */ /* 0x000fec000bf05300 */
[----:B------:R-:W-:Y:S05]  /*6670*/  PLOP3.LUT P2, PT, PT, PT, UP0, 0x80, 0x8 ;  /* 0x000000000008781c */ /* 0x000fea0003f4f008 */
[----:B------:R-:W1:Y:S01]  /*6680*/  @UP0 LDCU.64 UR6, c[0x0][0x888] ;  /* 0x00011100ff0607ac */ /* 0x000e620008000a00 */
[----:B------:R-:W-:Y:S07]  /*6690*/  @UP0 UIMAD UR4, UR36, UR44, URZ ;  /* 0x0000002c240402a4 */ /* 0x000fee000f8e02ff */
[----:B------:R-:W-:Y:S01]  /*66a0*/  @!P2 PRMT R98, R0, 0x7610, R98 ;  /* 0x000076100062a816 */ /* 0x000fe20000000062 */
[----:B-1----:R-:W-:Y:S03]  /*66b0*/  @UP0 UIMAD.WIDE UR6, UR4, 0x4, UR6 ;  /* 0x00000004040608a5 */ /* 0x002fe6000f8e0206 */
[----:B------:R-:W1:Y:S03]  /*66c0*/  @!UP0 LDCU UR4, c[0x0][0x880] ;  /* 0x00011000ff0487ac */ /* 0x000e660008000800 */
[----:B------:R-:W-:Y:S01]  /*66d0*/  IMAD.U32 R2, RZ, RZ, UR6 ;  /* 0x00000006ff027e24 */ /* 0x000fe2000f8e00ff */
[----:B------:R-:W-:Y:S05]  /*66e0*/  MOV R3, UR7 ;  /* 0x0000000700037c02 */ /* 0x000fea0008000f00 */
[----:B-----5:R2:W5:Y:S02]  /*66f0*/  @P2 LDG.E R49, desc[UR46][R2.64] ;  /* 0x0000002e02312981 */ /* 0x020564000c1e1900 */
[----:B-12---:R-:W-:Y:S02]  /*6700*/  @!P2 IMAD.U32 R49, RZ, RZ, UR4 ;  /* 0x00000004ff31ae24 */ /* 0x006fe4000f8e00ff */
.L_x_120:
[----:B------:R-:W-:Y:S05]  /*6710*/  @!P4 BRA `(.L_x_121) ;  /* 0x000000000020c947 */ /* 0x000fea0003800000 */
[----:B------:R-:W-:Y:S04]  /*6720*/  ISETP.NE.U32.AND P2, PT, R82, RZ, PT ;  /* 0x000000ff5200720c */ /* 0x000fe80003f45070 */
[----:B------:R-:W-:Y:S11]  /*6730*/  ISETP.NE.AND.EX P2, PT, R83, RZ, PT, P2 ;  /* 0x000000ff5300720c */ /* 0x000ff60003f45320 */
[----:B------:R-:W-:Y:S02]  /*6740*/  @!UPT UIADD3 URZ, UPT, UPT, URZ, URZ, URZ ;  /* 0x000000fffffff290 */ /* 0x000fe4000fffe0ff */
[----:B------:R-:W1:Y:S01]  /*6750*/  @P2 LDC.64 R2, c[0x0][0x8a8] ;  /* 0x00022a00ff022b82 */ /* 0x000e620000000a00 */
[----:B------:R-:W-:Y:S04]  /*6760*/  @P2 IMAD R0, R92, UR36, RZ ;  /* 0x000000245c002c24 */ /* 0x000fe8000f8e02ff */
[----:B-1----:R-:W-:Y:S05]  /*6770*/  @P2 IMAD.WIDE R2, R0, 0x4, R2 ;  /* 0x0000000400022825 */ /* 0x002fea00078e0202 */
[----:B-----5:R1:W5:Y:S02]  /*6780*/  @P2 LDG.E R46, desc[UR46][R2.64] ;  /* 0x0000002e022e2981 */ /* 0x020364000c1e1900 */
[----:B-1----:R-:W2:Y:S02]  /*6790*/  @!P2 LDC R46, c[0x0][0x8a0] ;  /* 0x00022800ff2eab82 */ /* 0x002ea40000000800 */
.L_x_121:
[----:B-----5:R-:W-:Y:S01]  /*67a0*/  FSETP.NEU.AND P2, PT, R49, RZ, PT ;  /* 0x000000ff3100720b */ /* 0x020fe20003f4d000 */
[----:B------:R-:W-:Y:S01]  /*67b0*/  BSSY B1, `(.L_x_122) ;  /* 0x0000042000017945 */ /* 0x000fe20003800000 */
[----:B------:R-:W-:Y:S01]  /*67c0*/  SEL R2, RZ, 0xffffffff, P3 ;  /* 0xffffffffff027807 */ /* 0x000fe20001800000 */
[----:B------:R-:W-:Y:S01]  /*67d0*/  IMAD.MOV.U32 R114, RZ, RZ, 0x1 ;  /* 0x00000001ff727424 */ /* 0x000fe200078e00ff */
[----:B------:R-:W-:Y:S01]  /*67e0*/  LOP3.LUT P3, RZ, R98, 0xff, RZ, 0xc0, !PT ;  /* 0x000000ff62ff7812 */ /* 0x000fe2000786c0ff */
[----:B------:R-:W-:Y:S01]  /*67f0*/  IMAD R47, R48, 0x60, R36 ;  /* 0x00000060302f7824 */ /* 0x000fe200078e0224 */
[----:B------:R-:W-:Y:S02]  /*6800*/  @P1 SEL R0, RZ, 0xffffffff, P2 ;  /* 0xffffffffff001807 */ /* 0x000fe40001000000 */
[----:B------:R-:W-:Y:S02]  /*6810*/  CS2R R90, SRZ ;  /* 0x00000000005a7805 */ /* 0x000fe4000001ff00 */
[----:B------:R-:W-:Y:S02]  /*6820*/  LEA R3, R107, UR49, 0x3 ;  /* 0x000000316b037c11 */ /* 0x000fe4000f8e18ff */
[----:B------:R-:W-:Y:S02]  /*6830*/  CS2R R88, SRZ ;  /* 0x0000000000587805 */ /* 0x000fe4000001ff00 */
[----:B------:R-:W-:Y:S02]  /*6840*/  @P0 SEL R0, R2, R0, !P3 ;  /* 0x0000000002000207 */ /* 0x000fe40005800000 */
[----:B------:R-:W-:Y:S02]  /*6850*/  CS2R R86, SRZ ;  /* 0x0000000000567805 */ /* 0x000fe4000001ff00 */
[----:B------:R-:W-:Y:S02]  /*6860*/  LEA R112, R48, UR49, 0x3 ;  /* 0x0000003130707c11 */ /* 0x000fe4000f8e18ff */
[----:B------:R-:W-:Y:S02]  /*6870*/  CS2R R84, SRZ ;  /* 0x0000000000547805 */ /* 0x000fe4000001ff00 */
[----:B------:R-:W-:Y:S02]  /*6880*/  @P1 LOP3.LUT R0, R0, 0x1, RZ, 0xc0, !PT ;  /* 0x0000000100001812 */ /* 0x000fe400078ec0ff */
[----:B------:R-:W-:Y:S02]  /*6890*/  SHF.L.U32 R4, R109, 0x1f, RZ ;  /* 0x0000001f6d047819 */ /* 0x000fe400000006ff */
[----:B------:R-:W-:Y:S04]  /*68a0*/  ISETP.NE.U32.OR P5, PT, R0, 0x1, !P1 ;  /* 0x000000010000780c */ /* 0x000fe80004fa5470 */
[----:B------:R-:W-:Y:S09]  /*68b0*/  P2R R116, PR, RZ, 0x20 ;  /* 0x00000020ff747803 */ /* 0x000ff20000000000 */
[----:B------:R-:W-:Y:S04]  /*68c0*/  @P5 SHF.L.U32 R0, R106, 0x1f, RZ ;  /* 0x0000001f6a005819 */ /* 0x000fe800000006ff */
[----:B------:R1:W3:Y:S01]  /*68d0*/  @P5 SYNCS.PHASECHK.TRANS64.TRYWAIT P1, [R3+URZ+0x140], R0 ;  /* 0x00014000030055a7 */ /* 0x0002e200080211ff */
[----:B------:R4:W2:Y:S01]  /*68e0*/  SYNCS.PHASECHK.TRANS64.TRYWAIT P0, [R112+URZ+0x1a0], R4 ;  /* 0x0001a004700075a7 */ /* 0x0008a200080011ff */
[----:B-1----:R-:W-:Y:S02]  /*68f0*/  SEL R0, RZ, 0xffffffff, P2 ;  /* 0xffffffffff007807 */ /* 0x002fe40001000000 */
[----:B------:R-:W-:Y:S11]  /*6900*/  PLOP3.LUT P2, PT, PT, PT, UP1, 0x80, 0x8 ;  /* 0x000000000008781c */ /* 0x000ff60003f4f018 */
[----:B------:R-:W-:Y:S02]  /*6910*/  @!UPT UIADD3 URZ, UPT, UPT, URZ, URZ, URZ ;  /* 0x000000fffffff290 */ /* 0x000fe4000fffe0ff */
[----:B------:R-:W-:Y:S04]  /*6920*/  @P2 SEL R0, R2, R0, !P3 ;  /* 0x0000000002002207 */ /* 0x000fe80005800000 */
[----:B------:R-:W-:Y:S04]  /*6930*/  LOP3.LUT R0, R0, 0x1, RZ, 0xc0, !PT ;  /* 0x0000000100007812 */ /* 0x000fe800078ec0ff */
[----:B------:R-:W-:Y:S04]  /*6940*/  ISETP.NE.U32.AND P4, PT, R0, 0x1, PT ;  /* 0x000000010000780c */ /* 0x000fe80003f85070 */
[----:B------:R-:W-:Y:S02]  /*6950*/  P2R R115, PR, RZ, 0x10 ;  /* 0x00000010ff737803 */ /* 0x000fe40000000000 */
[----:B---3--:R-:W-:Y:S01]  /*6960*/  @P5 SEL R114, RZ, 0x1, !P1 ;  /* 0x00000001ff725807 */ /* 0x008fe20004800000 */
[----:B--2-4-:R-:W-:Y:S06]  /*6970*/  @!P5 BRA `(.L_x_123) ;  /* 0x000000000094d947 */ /* 0x014fec0003800000 */
[----:B------:R-:W-:Y:S01]  /*6980*/  @P4 IMAD R5, R107, 0x1000, R102 ;  /* 0x000010006b054824 */ /* 0x000fe200078e0266 */
[----:B------:R-:W-:Y:S01]  /*6990*/  LOP3.LUT P5, RZ, R103, 0x80, RZ, 0xc0, !PT ;  /* 0x0000008067ff7812 */ /* 0x000fe200078ac0ff */
[----:B------:R-:W-:Y:S01]  /*69a0*/  BSSY B0, `(.L_x_124) ;  /* 0x0000010000007945 */ /* 0x000fe20003800000 */
[----:B------:R-:W-:Y:S01]  /*69b0*/  ISETP.NE.AND P2, PT, R114, RZ, PT ;  /* 0x000000ff7200720c */ /* 0x000fe20003f45270 */
[----:B------:R-:W-:Y:S01]  /*69c0*/  @P4 VIADD R2, R5, UR49 ;  /* 0x0000003105024c36 */ /* 0x000fe20008000000 */
[----:B------:R-:W-:Y:S02]  /*69d0*/  PLOP3.LUT P1, PT, PT, PT, PT, 0x8, 0x80 ;  /* 0x000000000080781c */ /* 0x000fe40003f2e170 */
[----:B------:R-:W-:Y:S02]  /*69e0*/  CS2R R86, SRZ ;  /* 0x0000000000567805 */ /* 0x000fe4000001ff00 */
[----:B------:R-:W-:Y:S01]  /*69f0*/  @P4 PLOP3.LUT P1, PT, P5, PT, PT, 0x80, 0x8 ;  /* 0x000000000008481c */ /* 0x000fe20002f2f070 */
[C---:B------:R-:W-:Y:S01]  /*6a00*/  @P4 VIADD R0, R2.reuse, 0x300 ;  /* 0x0000030002004836 */ /* 0x040fe20000000000 */
[----:B------:R-:W-:Y:S01]  /*6a10*/  CS2R R84, SRZ ;  /* 0x0000000000547805 */ /* 0x000fe2000001ff00 */
[----:B------:R-:W-:Y:S01]  /*6a20*/  @P4 VIADD R2, R2, 0x310 ;  /* 0x0000031002024836 */ /* 0x000fe20000000000 */
[----:B------:R-:W-:Y:S02]  /*6a30*/  CS2R R90, SRZ ;  /* 0x00000000005a7805 */ /* 0x000fe4000001ff00 */
[----:B------:R-:W-:Y:S07]  /*6a40*/  CS2R R88, SRZ ;  /* 0x0000000000587805 */ /* 0x000fee000001ff00 */
[----:B------:R-:W-:Y:S01]  /*6a50*/  @P1 VIADD R2, R0, 0xfffffff0 ;  /* 0xfffffff000021836 */ /* 0x000fe20000000000 */
[----:B------:R-:W-:Y:S06]  /*6a60*/  @P2 BRA `(.L_x_125) ;  /* 0x00000000000c2947 */ /* 0x000fec0003800000 */
[----:B------:R-:W-:Y:S04]  /*6a70*/  SHF.L.U32 R0, R106, 0x1f, RZ ;  /* 0x0000001f6a007819 */ /* 0x000fe800000006ff */
[----:B------:R-:W1:Y:S02]  /*6a80*/  SYNCS.PHASECHK.TRANS64.TRYWAIT P1, [R3+URZ+0x140], R0 ;  /* 0x00014000030075a7 */ /* 0x000e6400080211ff */
[----:B-1----:R-:W-:Y:S05]  /*6a90*/  @!P1 BRA `(.L_x_126) ;  /* 0x0000003800e89947 */ /* 0x002fea0003800000 */
.L_x_125:
[----:B------:R-:W-:Y:S05]  /*6aa0*/  BSYNC B0 ;  /* 0x0000000000007941 */ /* 0x000fea0003800000 */
.L_x_124:
[----:B------:R-:W-:Y:S01]  /*6ab0*/  ISETP.NE.AND P1, PT, R115, RZ, PT ;  /* 0x000000ff7300720c */ /* 0x000fe20003f25270 */
[----:B-1----:R-:W-:Y:S02]  /*6ac0*/  VIADD R3, R3, 0x158 ;  /* 0x0000015803037836 */ /* 0x002fe40000000000 */
[----:B------:R-:W-:Y:S02]  /*6ad0*/  IMAD.U32 R0, RZ, RZ, UR37 ;  /* 0x00000025ff007e24 */ /* 0x000fe4000f8e00ff */
[----:B------:R-:W-:Y:S03]  /*6ae0*/  VIADD R107, R107, 0x1 ;  /* 0x000000016b6b7836 */ /* 0x000fe60000000000 */
[----:B------:R-:W-:Y:S05]  /*6af0*/  PRMT R0, R0, 0x654, R3 ;  /* 0x0000065400007816 */ /* 0x000fea0000000003 */
[----:B------:R1:W2:Y:S04]  /*6b00*/  @P1 LDS.128 R84, [R5+UR49+0x300] ;  /* 0x0003003105541984 */ /* 0x0002a80008000c00 */
[----:B------:R1:W3:Y:S01]  /*6b10*/  @P1 LDS.128 R88, [R2] ;  /* 0x0000000002581984 */ /* 0x0002e20000000c00 */
[C---:B------:R-:W-:Y:S01]  /*6b20*/  ISETP.NE.AND P1, PT, R107.reuse, 0x3, PT ;  /* 0x000000036b00780c */ /* 0x040fe20003f25270 */
[----:B------:R-:W-:Y:S01]  /*6b30*/  @!PT LDS RZ, [RZ] ;  /* 0x00000000fffff984 */ /* 0x000fe20000000800 */
[----:B------:R-:W-:Y:S01]  /*6b40*/  @!PT LDS RZ, [RZ] ;  /* 0x00000000fffff984 */ /* 0x000fe20000000800 */
[----:B------:R-:W-:Y:S01]  /*6b50*/  @!PT LDS RZ, [RZ] ;  /* 0x00000000fffff984 */ /* 0x000fe20000000800 */
[----:B------:R-:W-:Y:S01]  /*6b60*/  @!PT LDS RZ, [RZ] ;  /* 0x00000000fffff984 */ /* 0x000fe20000000800 */
[----:B------:R4:W-:Y:S06]  /*6b70*/  MEMBAR.ALL.CTA ;  /* 0x0000000000007992 */ /* 0x0009ec0000008000 */
[----:B----4-:R-:W4:Y:S01]  /*6b80*/  FENCE.VIEW.ASYNC.S ;  /* 0x00000000000073c6 */ /* 0x010f220000000000 */
[----:B------:R-:W-:Y:S01]  /*6b90*/  SEL R107, R107, RZ, P1 ;  /* 0x000000ff6b6b7207 */ /* 0x000fe20000800000 */
[----:B----4-:R4:W-:Y:S02]  /*6ba0*/  SYNCS.ARRIVE.TRANS64.RED.A1T0 RZ, [R0+URZ], RZ ;  /* 0x000000ff00ff79a7 */ /* 0x0109e400081004ff */
[----:B----4-:R-:W-:Y:S04]  /*6bb0*/  SEL R0, RZ, 0x1, P1 ;  /* 0x00000001ff007807 */ /* 0x010fe80000800000 */
[----:B-12---:R-:W-:Y:S02]  /*6bc0*/  LOP3.LUT R106, R106, R0, RZ, 0x3c, !PT ;  /* 0x000000006a6a7212 */ /* 0x006fe400078e3cff */
.L_x_123:
[----:B------:R-:W-:Y:S05]  /*6bd0*/  BSYNC B1 ;  /* 0x0000000000017941 */ /* 0x000fea0003800000 */
.L_x_122:
[----:B------:R-:W-:Y:S04]  /*6be0*/  SHF.R.U32.HI R0, RZ, 0x15, R47 ;  /* 0x00000015ff007819 */ /* 0x000fe8000001162f */
[----:B------:R-:W-:Y:S01]  /*6bf0*/  LOP3.LUT P1, RZ, R0, 0x3, R104, 0x48, !PT ;  /* 0x0000000300ff7812 */ /* 0x000fe20007824868 */
[----:B------:R-:W-:Y:S01]  /*6c00*/  @!UPT UIADD3 URZ, UPT, UPT, URZ, URZ, URZ ;  /* 0x000000fffffff290 */ /* 0x000fe2000fffe0ff */
[----:B------:R-:W-:Y:S11]  /*6c10*/  @P0 BRA `(.L_x_127) ;  /* 0x0000000000080947 */ /* 0x000ff60003800000 */
[----:B------:R-:W1:Y:S02]  /*6c20*/  SYNCS.PHASECHK.TRANS64.TRYWAIT P0, [R112+URZ+0x1a0], R4 ;  /* 0x0001a004700075a7 */ /* 0x000e6400080011ff */
[----:B-1----:R-:W-:Y:S05]  /*6c30*/  @!P0 BRA `(.L_x_128) ;  /* 0x0000003800948947 */ /* 0x002fea0003800000 */
.L_x_127:
[----:B------:R-:W-:Y:S05]  /*6c40*/  @!P1 BRA `(.L_x_129) ;  /* 0x0000000000409947 */ /* 0x000fea0003800000 */
[----:B------:R-:W2:Y:S01]  /*6c50*/  LDCU.64 UR8, c[0x4][0x78] ;  /* 0x01000f00ff0877ac */ /* 0x000ea20008000a00 */
[----:B------:R-:W-:Y:S01]  /*6c60*/  MOV R3, 0x0 ;  /* 0x0000000000037802 */ /* 0x000fe20000000f00 */
[----:B------:R-:W-:Y:S02]  /*6c70*/  HFMA2 R12, -RZ, RZ, 0, 5.9604644775390625e-08 ;  /* 0x00000001ff0c7431 */ /* 0x000fe400000001ff */
[----:B------:R-:W-:Y:S02]  /*6c80*/  IMAD.MOV.U32 R8, RZ, RZ, 0x192 ;  /* 0x00000192ff087424 */ /* 0x000fe400078e00ff */
[----:B------:R-:W-:Y:S01]  /*6c90*/  IMAD.MOV.U32 R13, RZ, RZ, RZ ;  /* 0x000000ffff0d7224 */ /* 0x000fe200078e00ff */
[----:B------:R-:W4:Y:S01]  /*6ca0*/  LDCU.64 UR6, c[0x4][0x80] ;  /* 0x01001000ff0677ac */ /* 0x000f220008000a00 */
[----:B------:R-:W3:Y:S01]  /*6cb0*/  LDC.64 R2, c[0x4][R3] ;  /* 0x0100000003027b82 */ /* 0x000ee20000000a00 */
[----:B------:R-:W5:Y:S01]  /*6cc0*/  LDCU.64 UR4, c[0x4][0x18] ;  /* 0x01000300ff0477ac */ /* 0x000f620008000a00 */
[----:B--2---:R-:W-:Y:S01]  /*6cd0*/  MOV R5, UR9 ;  /* 0x0000000900057c02 */ /* 0x004fe20008000f00 */
[----:B-1----:R-:W-:Y:S01]  /*6ce0*/  IMAD.U32 R4, RZ, RZ, UR8 ;  /* 0x00000008ff047e24 */ /* 0x002fe2000f8e00ff */
[----:B----4-:R-:W-:Y:S01]  /*6cf0*/  MOV R7, UR7 ;  /* 0x0000000700077c02 */ /* 0x010fe20008000f00 */
[----:B------:R-:W-:Y:S01]  /*6d00*/  IMAD.U32 R6, RZ, RZ, UR6 ;  /* 0x00000006ff067e24 */ /* 0x000fe2000f8e00ff */
[----:B-----5:R-:W-:Y:S01]  /*6d10*/  MOV R11, UR5 ;  /* 0x00000005000b7c02 */ /* 0x020fe20008000f00 */
[----:B------:R-:W-:Y:S02]  /*6d20*/  IMAD.U32 R10, RZ, RZ, UR4 ;  /* 0x00000004ff0a7e24 */ /* 0x000fe4000f8e00ff */
[----:B------:R-:W-:Y:S07]  /*6d30*/  LEPC R20, `(.L_x_129) ;  /* 0x000000001014794e */ /* 0x000fee0000000000 */
[----:B---3--:R-:W-:Y:S05]  /*6d40*/  CALL.ABS.NOINC R2 ;  /* 0x0000000002007343 */ /* 0x008fea0003c00000 */
.L_x_129:
[----:B------:R-:W-:Y:S01]  /*6d50*/  ISETP.NE.AND P0, PT, R110, RZ, PT ;  /* 0x000000ff6e00720c */ /* 0x000fe20003f05270 */
[----:B------:R-:W-:Y:S05]  /*6d60*/  WARPSYNC.ALL ;  /* 0x0000000000007948 */ /* 0x000fea0003800000 */
[----:B------:R-:W-:Y:S01]  /*6d70*/  R2UR UR4, R47 ;  /* 0x000000002f0472ca */ /* 0x000fe200000e0000 */
[----:B------:R-:W-:Y:S01]  /*6d80*/  USHF.L.U32 UR8, UR54, 0xc, URZ ;  /* 0x0000000c36087899 */ /* 0x000fe200080006ff */
[-C--:B------:R-:W-:Y:S01]  /*6d90*/  F2FP.F16.E4M3.UNPACK_B R0, R85.reuse ;  /* 0x00000055ff00723e */ /* 0x080fe200020006ff */
[----:B------:R-:W-:Y:S01]  /*6da0*/  BSSY.RECONVERGENT B0, `(.L_x_130) ;  /* 0x000009d000007945 */ /* 0x000fe20003800200 */
[-C--:B------:R-:W-:Y:S02]  /*6db0*/  F2FP.F16.E4M3.UNPACK_B R2, R84.reuse ;  /* 0x00000054ff02723e */ /* 0x080fe400020006ff */
[----:B------:R-:W-:Y:S01]  /*6dc0*/  F2FP.F16.E4M3.UNPACK_B R3, R84.H1 ;  /* 0x00000054ff03723e */ /* 0x000fe200030006ff */
[--C-:B------:R-:W-:Y:S01]  /*6dd0*/  HADD2.F32 R54, -RZ, R0.reuse.H0_H0 ;  /* 0x20000000ff367230 */ /* 0x100fe20000004100 */
[----:B------:R-:W-:Y:S01]  /*6de0*/  MOV R117, 0x10 ;  /* 0x0000001000757802 */ /* 0x000fe20000000f00 */
[----:B------:R-:W-:Y:S01]  /*6df0*/  HADD2.F32 R55, -RZ, R0.H1_H1 ;  /* 0x30000000ff377230 */ /* 0x000fe20000004100 */
[----:B------:R-:W-:Y:S01]  /*6e00*/  F2FP.F16.E4M3.UNPACK_B R0, R86 ;  /* 0x00000056ff00723e */ /* 0x000fe200020006ff */
[--C-:B------:R-:W-:Y:S01]  /*6e10*/  HADD2.F32 R50, -RZ, R2.reuse.H0_H0 ;  /* 0x20000002ff327230 */ /* 0x100fe20000004100 */
[----:B------:R-:W-:Y:S01]  /*6e20*/  LOP3.LUT P6, RZ, R103, 0x80, RZ, 0xc0, !PT ;  /* 0x0000008067ff7812 */ /* 0x000fe200078cc0ff */
[----:B------:R-:W-:Y:S01]  /*6e30*/  HADD2.F32 R51, -RZ, R2.H1_H1 ;  /* 0x30000002ff337230 */ /* 0x000fe20000004100 */
[----:B------:R-:W-:Y:S01]  /*6e40*/  F2FP.F16.E4M3.UNPACK_B R2, R85.H1 ;  /* 0x00000055ff02723e */ /* 0x000fe200030006ff */
[--C-:B------:R-:W-:Y:S01]  /*6e50*/  HADD2.F32 R58, -RZ, R0.reuse.H0_H0 ;  /* 0x20000000ff3a7230 */ /* 0x100fe20000004100 */
[----:B-1----:R-:W1:Y:S01]  /*6e60*/  LDTM.x32 R4, tmem[UR4] ;  /* 0x00000004000479ee */ /* 0x002e6200082c0000 */
[----:B------:R-:W-:Y:S01]  /*6e70*/  HADD2.F32 R59, -RZ, R0.H1_H1 ;  /* 0x30000000ff3b7230 */ /* 0x000fe20000004100 */
[-C--:B------:R-:W-:Y:S01]  /*6e80*/  F2FP.F16.E4M3.UNPACK_B R0, R87.reuse.H1 ;  /* 0x00000057ff00723e */ /* 0x080fe200030006ff */
[--C-:B------:R-:W-:Y:S01]  /*6e90*/  HADD2.F32 R56, -RZ, R2.reuse.H0_H0 ;  /* 0x20000002ff387230 */ /* 0x100fe20000004100 */
[----:B------:R-:W-:Y:S01]  /*6ea0*/  SEL R117, R117, 0xfffffff0, !P6 ;  /* 0xfffffff075757807 */ /* 0x000fe20007000000 */
[----:B------:R-:W-:Y:S01]  /*6eb0*/  HADD2.F32 R57, -RZ, R2.H1_H1 ;  /* 0x30000002ff397230 */ /* 0x000fe20000004100 */
[----:B------:R-:W-:Y:S01]  /*6ec0*/  F2FP.F16.E4M3.UNPACK_B R2, R87 ;  /* 0x00000057ff02723e */ /* 0x000fe200020006ff */
[--C-:B------:R-:W-:Y:S02]  /*6ed0*/  HADD2.F32 R64, -RZ, R0.reuse.H0_H0 ;  /* 0x20000000ff407230 */ /* 0x100fe40000004100 */
[----:B------:R-:W-:Y:S01]  /*6ee0*/  HADD2.F32 R65, -RZ, R0.H1_H1 ;  /* 0x30000000ff417230 */ /* 0x000fe20000004100 */
[----:B---3--:R-:W-:Y:S01]  /*6ef0*/  F2FP.F16.E4M3.UNPACK_B R0, R89 ;  /* 0x00000059ff00723e */ /* 0x008fe200020006ff */
[--C-:B------:R-:W-:Y:S02]  /*6f00*/  HADD2.F32 R62, -RZ, R2.reuse.H0_H0 ;  /* 0x20000002ff3e7230 */ /* 0x100fe40000004100 */
[----:B------:R-:W-:Y:S01]  /*6f10*/  HADD2.F32 R63, -RZ, R2.H1_H1 ;  /* 0x30000002ff3f7230 */ /* 0x000fe20000004100 */
[----:B------:R-:W-:Y:S01]  /*6f20*/  F2FP.F16.E4M3.UNPACK_B R2, R88 ;  /* 0x00000058ff02723e */ /* 0x000fe200020006ff */
[--C-:B------:R-:W-:Y:S02]  /*6f30*/  HADD2.F32 R52, -RZ, R3.reuse.H0_H0 ;  /* 0x20000003ff347230 */ /* 0x100fe40000004100 */
[----:B------:R-:W-:Y:S01]  /*6f40*/  HADD2.F32 R53, -RZ, R3.H1_H1 ;  /* 0x30000003ff357230 */ /* 0x000fe20000004100 */
[----:B------:R-:W-:Y:S01]  /*6f50*/  F2FP.F16.E4M3.UNPACK_B R3, R86.H1 ;  /* 0x00000056ff03723e */ /* 0x000fe200030006ff */
[--C-:B------:R-:W-:Y:S02]  /*6f60*/  HADD2.F32 R70, -RZ, R0.reuse.H0_H0 ;  /* 0x20000000ff467230 */ /* 0x100fe40000004100 */
[----:B------:R-:W-:Y:S01]  /*6f70*/  HADD2.F32 R71, -RZ, R0.H1_H1 ;  /* 0x30000000ff477230 */ /* 0x000fe20000004100 */
[----:B------:R-:W-:Y:S01]  /*6f80*/  F2FP.F16.E4M3.UNPACK_B R0, R90 ;  /* 0x0000005aff00723e */ /* 0x000fe200020006ff */
[--C-:B------:R-:W-:Y:S02]  /*6f90*/  HADD2.F32 R66, -RZ, R2.reuse.H0_H0 ;  /* 0x20000002ff427230 */ /* 0x100fe40000004100 */
[C---:B-1----:R-:W-:Y:S01]  /*6fa0*/  FMUL R7, R46.reuse, R7 ;  /* 0x000000072e077220 */ /* 0x042fe20000400000 */
[----:B------:R-:W-:Y:S01]  /*6fb0*/  HADD2.F32 R67, -RZ, R2.H1_H1 ;  /* 0x30000002ff437230 */ /* 0x000fe20000004100 */
[----:B------:R-:W-:Y:S01]  /*6fc0*/  F2FP.F16.E4M3.UNPACK_B R2, R89.H1 ;  /* 0x00000059ff02723e */ /* 0x000fe200030006ff */
[--C-:B------:R-:W-:Y:S02]  /*6fd0*/  HADD2.F32 R60, -RZ, R3.reuse.H0_H0 ;  /* 0x20000003ff3c7230 */ /* 0x100fe40000004100 */
[C---:B------:R-:W-:Y:S01]  /*6fe0*/  FMUL R11, R46.reuse, R11 ;  /* 0x0000000b2e0b7220 */ /* 0x040fe20000400000 */
        /* <DEDUP_REMOVED lines=9> */
[----:B------:R-:W-:Y:S01]  /*7080*/  F2FP.F16.E4M3.UNPACK_B R2, R91 ;  /* 0x0000005bff02723e */ /* 0x000fe200020006ff */
[--C-:B------:R-:W-:Y:S02]  /*7090*/  HADD2.F32 R68, -RZ, R3.reuse.H0_H0 ;  /* 0x20000003ff447230 */ /* 0x100fe40000004100 */
[C---:B------:R-:W-:Y:S01]  /*70a0*/  FMUL R23, R46.reuse, R23 ;  /* 0x000000172e177220 */ /* 0x040fe20000400000 */
[----:B------:R-:W-:Y:S01]  /*70b0*/  HADD2.F32 R69, -RZ, R3.H1_H1 ;  /* 0x30000003ff457230 */ /* 0x000fe20000004100 */
[----:B------:R-:W-:Y:S01]  /*70c0*/  F2FP.F16.E4M3.UNPACK_B R3, R90.H1 ;  /* 0x0000005aff03723e */ /* 0x000fe200030006ff */
[--C-:B------:R-:W-:Y:S02]  /*70d0*/  HADD2.F32 R80, -RZ, R0.reuse.H0_H0 ;  /* 0x20000000ff507230 */ /* 0x100fe40000004100 */
[C---:B------:R-:W-:Y:S01]  /*70e0*/  FMUL R27, R46.reuse, R27 ;  /* 0x0000001b2e1b7220 */ /* 0x040fe20000400000 */
[----:B------:R-:W-:Y:S02]  /*70f0*/  HADD2.F32 R81, -RZ, R0.H1_H1 ;  /* 0x30000000ff517230 */ /* 0x000fe40000004100 */
[C---:B------:R-:W-:Y:S01]  /*7100*/  FMUL R0, R46.reuse, R4 ;  /* 0x000000042e007220 */ /* 0x040fe20000400000 */
[--C-:B------:R-:W-:Y:S02]  /*7110*/  HADD2.F32 R78, -RZ, R2.reuse.H0_H0 ;  /* 0x20000002ff4e7230 */ /* 0x100fe40000004100 */
[C---:B------:R-:W-:Y:S01]  /*7120*/  FMUL R4, R46.reuse, R8 ;  /* 0x000000082e047220 */ /* 0x040fe20000400000 */
[----:B------:R-:W-:Y:S02]  /*7130*/  HADD2.F32 R79, -RZ, R2.H1_H1 ;  /* 0x30000002ff4f7230 */ /* 0x000fe40000004100 */
[C---:B------:R-:W-:Y:S01]  /*7140*/  FFMA R0, R49.reuse, R50, R0 ;  /* 0x0000003231007223 */ /* 0x040fe20000000000 */
[C---:B------:R-:W-:Y:S01]  /*7150*/  FMUL R2, R46.reuse, R5 ;  /* 0x000000052e027220 */ /* 0x040fe20000400000 */
[--C-:B------:R-:W-:Y:S02]  /*7160*/  HADD2.F32 R76, -RZ, R3.reuse.H0_H0 ;  /* 0x20000003ff4c7230 */ /* 0x100fe40000004100 */
[C---:B------:R-:W-:Y:S01]  /*7170*/  FMUL R5, R46.reuse, R9 ;  /* 0x000000092e057220 */ /* 0x040fe20000400000 */
[----:B------:R-:W-:Y:S02]  /*7180*/  HADD2.F32 R77, -RZ, R3.H1_H1 ;  /* 0x30000003ff4d7230 */ /* 0x000fe40000004100 */
[C---:B------:R-:W-:Y:S01]  /*7190*/  FFMA R2, R49.reuse, R51, R2 ;  /* 0x0000003331027223 */ /* 0x040fe20000000002 */
[C---:B------:R-:W-:Y:S01]  /*71a0*/  FMUL R3, R46.reuse, R6 ;  /* 0x000000062e037220 */ /* 0x040fe20000400000 */
[C---:B------:R-:W-:Y:S01]  /*71b0*/  FMUL R8, R46.reuse, R12 ;  /* 0x0000000c2e087220 */ /* 0x040fe20000400000 */
[C---:B------:R-:W-:Y:S01]  /*71c0*/  FMUL R9, R46.reuse, R13 ;  /* 0x0000000d2e097220 */ /* 0x040fe20000400000 */
[C---:B------:R-:W-:Y:S01]  /*71d0*/  FMUL R12, R46.reuse, R16 ;  /* 0x000000102e0c7220 */ /* 0x040fe20000400000 */
[C---:B------:R-:W-:Y:S01]  /*71e0*/  FFMA R3, R49.reuse, R52, R3 ;  /* 0x0000003431037223 */ /* 0x040fe20000000003 */
[C---:B------:R-:W-:Y:S01]  /*71f0*/  FFMA R7, R49.reuse, R53, R7 ;  /* 0x0000003531077223 */ /* 0x040fe20000000007 */
[C---:B------:R-:W-:Y:S01]  /*7200*/  FFMA R4, R49.reuse, R54, R4 ;  /* 0x0000003631047223 */ /* 0x040fe20000000004 */
[----:B------:R-:W-:Y:S01]  /*7210*/  FFMA R5, R49, R55, R5 ;  /* 0x0000003731057223 */ /* 0x000fe20000000005 */
[C---:B------:R-:W-:Y:S01]  /*7220*/  FMUL R13, R46.reuse, R17 ;  /* 0x000000112e0d7220 */ /* 0x040fe20000400000 */
[C---:B------:R-:W-:Y:S01]  /*7230*/  FMUL R16, R46.reuse, R20 ;  /* 0x000000142e107220 */ /* 0x040fe20000400000 */
[----:B------:R-:W-:Y:S01]  /*7240*/  F2FP.SATFINITE.E4M3.F32.PACK_AB_MERGE_C R3, R7, R3, RZ ;  /* 0x000000030703723e */ /* 0x000fe200048070ff */
[C---:B------:R-:W-:Y:S01]  /*7250*/  FMUL R17, R46.reuse, R21 ;  /* 0x000000152e117220 */ /* 0x040fe20000400000 */
[C---:B------:R-:W-:Y:S01]  /*7260*/  FMUL R20, R46.reuse, R24 ;  /* 0x000000182e147220 */ /* 0x040fe20000400000 */
[----:B------:R-:W-:Y:S01]  /*7270*/  FMUL R21, R46, R25 ;  /* 0x000000192e157220 */ /* 0x000fe20000400000 */
[----:B------:R-:W-:Y:S01]  /*7280*/  F2FP.SATFINITE.E4M3.F32.PACK_AB_MERGE_C R52, R2, R0, R3 ;  /* 0x000000000234723e */ /* 0x000fe20004807003 */
[----:B------:R-:W-:Y:S01]  /*7290*/  FMUL R24, R46, R28 ;  /* 0x0000001c2e187220 */ /* 0x000fe20000400000 */
[----:B------:R-:W-:Y:S01]  /*72a0*/  LOP3.LUT R0, R102, UR8, RZ, 0xfc, !PT ;  /* 0x0000000866007c12 */ /* 0x000fe2000f8efcff */
[C---:B------:R-:W-:Y:S01]  /*72b0*/  FMUL R25, R46.reuse, R29 ;  /* 0x0000001d2e197220 */ /* 0x040fe20000400000 */
[C---:B------:R-:W-:Y:S01]  /*72c0*/  FMUL R28, R46.reuse, R32 ;  /* 0x000000202e1c7220 */ /* 0x040fe20000400000 */
[----:B------:R-:W-:Y:S01]  /*72d0*/  FMUL R29, R46, R33 ;  /* 0x000000212e1d7220 */ /* 0x000fe20000400000 */
[----:B------:R-:W-:Y:S01]  /*72e0*/  IADD3 R2, PT, PT, R0, UR49, RZ ;  /* 0x0000003100027c10 */ /* 0x000fe2000fffe0ff */
[C---:B------:R-:W-:Y:S01]  /*72f0*/  FMUL R6, R46.reuse, R10 ;  /* 0x0000000a2e067220 */ /* 0x040fe20000400000 */
[C---:B------:R-:W-:Y:S01]  /*7300*/  FMUL R10, R46.reuse, R14 ;  /* 0x0000000e2e0a7220 */ /* 0x040fe20000400000 */
[----:B------:R-:W-:Y:S01]  /*7310*/  FMUL R14, R46, R18 ;  /* 0x000000122e0e7220 */ /* 0x000fe20000400000 */
[----:B------:R-:W-:Y:S01]  /*7320*/  IADD3 R2, PT, PT, R2, R117, RZ ;  /* 0x0000007502027210 */ /* 0x000fe20007ffe0ff */
[C---:B------:R-:W-:Y:S01]  /*7330*/  FFMA R6, R49.reuse, R56, R6 ;  /* 0x0000003831067223 */ /* 0x040fe20000000006 */
        /* <DEDUP_REMOVED lines=8> */
[C---:B------:R-:W-:Y:S01]  /*73c0*/  FMUL R18, R46.reuse, R22 ;  /* 0x000000162e127220 */ /* 0x040fe20000400000 */
        /* <DEDUP_REMOVED lines=11> */
[C---:B------:R-:W-:Y:S01]  /*7480*/  FMUL R31, R46.reuse, R31 ;  /* 0x0000001f2e1f7220 */ /* 0x040fe20000400000 */
[C---:B------:R-:W-:Y:S01]  /*7490*/  FFMA R24, R49.reuse, R74, R24 ;  /* 0x0000004a31187223 */ /* 0x040fe20000000018 */
[C---:B------:R-:W-:Y:S01]  /*74a0*/  FFMA R25, R49.reuse, R75, R25 ;  /* 0x0000004b31197223 */ /* 0x040fe20000000019 */
[C---:B------:R-:W-:Y:S01]  /*74b0*/  FFMA R26, R49.reuse, R76, R26 ;  /* 0x0000004c311a7223 */ /* 0x040fe2000000001a */
[C---:B------:R-:W-:Y:S01]  /*74c0*/  FMUL R30, R46.reuse, R34 ;  /* 0x000000222e1e7220 */ /* 0x040fe20000400000 */
[----:B------:R-:W-:Y:S01]  /*74d0*/  FFMA R31, R49, R77, R31 ;  /* 0x0000004d311f7223 */ /* 0x000fe2000000001f */
[----:B------:R-:W-:Y:S01]  /*74e0*/  FMUL R35, R46, R35 ;  /* 0x000000232e237220 */ /* 0x000fe20000400000 */
[----:B------:R-:W-:Y:S01]  /*74f0*/  F2FP.SATFINITE.E4M3.F32.PACK_AB_MERGE_C R6, R11, R6, RZ ;  /* 0x000000060b06723e */ /* 0x000fe200048070ff */
[----:B------:R-:W-:Y:S01]  /*7500*/  FFMA R28, R49, R78, R28 ;  /* 0x0000004e311c7223 */ /* 0x000fe2000000001c */
[----:B------:R-:W-:Y:S01]  /*7510*/  F2FP.SATFINITE.E4M3.F32.PACK_AB_MERGE_C R10, R15, R10, RZ ;  /* 0x0000000a0f0a723e */ /* 0x000fe200048070ff */
[----:B------:R-:W-:Y:S01]  /*7520*/  FFMA R29, R49, R79, R29 ;  /* 0x0000004f311d7223 */ /* 0x000fe2000000001d */
[----:B------:R-:W-:Y:S01]  /*7530*/  F2FP.SATFINITE.E4M3.F32.PACK_AB_MERGE_C R14, R19, R14, RZ ;  /* 0x0000000e130e723e */ /* 0x000fe200048070ff */
[----:B------:R-:W-:Y:S01]  /*7540*/  FFMA R30, R49, R80, R30 ;  /* 0x00000050311e7223 */ /* 0x000fe2000000001e */
[----:B------:R-:W-:Y:S01]  /*7550*/  F2FP.SATFINITE.E4M3.F32.PACK_AB_MERGE_C R18, R23, R18, RZ ;  /* 0x000000121712723e */ /* 0x000fe200048070ff */
[----:B------:R-:W-:Y:S01]  /*7560*/  FFMA R35, R49, R81, R35 ;  /* 0x0000005131237223 */ /* 0x000fe20000000023 */
[----:B------:R-:W-:Y:S02]  /*7570*/  F2FP.SATFINITE.E4M3.F32.PACK_AB_MERGE_C R53, R5, R4, R6 ;  /* 0x000000040535723e */ /* 0x000fe40004807006 */
[----:B------:R-:W-:Y:S02]  /*7580*/  F2FP.SATFINITE.E4M3.F32.PACK_AB_MERGE_C R54, R9, R8, R10 ;  /* 0x000000080936723e */ /* 0x000fe4000480700a */
[----:B------:R-:W-:Y:S02]  /*7590*/  F2FP.SATFINITE.E4M3.F32.PACK_AB_MERGE_C R55, R13, R12, R14 ;  /* 0x0000000c0d37723e */ /* 0x000fe4000480700e */
[----:B------:R-:W-:Y:S02]  /*75a0*/  F2FP.SATFINITE.E4M3.F32.PACK_AB_MERGE_C R16, R17, R16, R18 ;  /* 0x000000101110723e */ /* 0x000fe40004807012 */
[----:B------:R-:W-:Y:S01]  /*75b0*/  F2FP.SATFINITE.E4M3.F32.PACK_AB_MERGE_C R17, R27, R22, RZ ;  /* 0x000000161b11723e */ /* 0x000fe200048070ff */
[----:B------:R1:W-:Y:S01]  /*75c0*/  STS.128 [R0+UR49+0x3300], R52 ;  /* 0x0033003400007988 */ /* 0x0003e20008000c31 */
[----:B------:R-:W-:Y:S02]  /*75d0*/  F2FP.SATFINITE.E4M3.F32.PACK_AB_MERGE_C R18, R31, R26, RZ ;  /* 0x0000001a1f12723e */ /* 0x000fe400048070ff */
[----:B------:R-:W-:Y:S02]  /*75e0*/  F2FP.SATFINITE.E4M3.F32.PACK_AB_MERGE_C R19, R35, R30, RZ ;  /* 0x0000001e2313723e */ /* 0x000fe400048070ff */
[----:B------:R-:W-:Y:S02]  /*75f0*/  F2FP.SATFINITE.E4M3.F32.PACK_AB_MERGE_C R17, R21, R20, R17 ;  /* 0x000000141511723e */ /* 0x000fe40004807011 */
[----:B------:R-:W-:Y:S02]  /*7600*/  F2FP.SATFINITE.E4M3.F32.PACK_AB_MERGE_C R18, R25, R24, R18 ;  /* 0x000000181912723e */ /* 0x000fe40004807012 */
[----:B------:R-:W-:Y:S05]  /*7610*/  F2FP.SATFINITE.E4M3.F32.PACK_AB_MERGE_C R19, R29, R28, R19 ;  /* 0x0000001c1d13723e */ /* 0x000fea0004807013 */
[----:B------:R1:W-:Y:S01]  /*7620*/  STS.128 [R2+0x3300], R16 ;  /* 0x0033001002007388 */ /* 0x0003e20000000c00 */
[----:B------:R-:W-:Y:S01]  /*7630*/  @!PT LDS RZ, [RZ] ;  /* 0x00000000fffff984 */ /* 0x000fe20000000800 */
[----:B------:R-:W-:Y:S01]  /*7640*/  @!PT LDS RZ, [RZ] ;  /* 0x00000000fffff984 */ /* 0x000fe20000000800 */
[----:B------:R-:W-:Y:S01]  /*7650*/  @!PT LDS RZ, [RZ] ;  /* 0x00000000fffff984 */ /* 0x000fe20000000800 */
[----:B------:R-:W-:Y:S01]  /*7660*/  @!PT LDS RZ, [RZ] ;  /* 0x00000000fffff984 */ /* 0x000fe20000000800 */
[----:B------:R2:W-:Y:S07]  /*7670*/  MEMBAR.ALL.CTA ;  /* 0x0000000000007992 */ /* 0x0005ee0000008000 */
[----:B--2---:R-:W2:Y:S02]  /*7680*/  FENCE.VIEW.ASYNC.S ;  /* 0x00000000000073c6 */ /* 0x004ea40000000000 */
[----:B--2---:R-:W-:Y:S06]  /*7690*/  BAR.SYNC.DEFER_BLOCKING 0x1, 0x80 ;  /* 0x0042000000007b1d */ /* 0x004fec0000010000 */
[----:B------:R-:W-:Y:S05]  /*76a0*/  @P0 BRA `(.L_x_131) ;  /* 0x0000000000300947 */ /* 0x000fea0003800000 */
[----:B------:R-:W-:Y:S02]  /*76b0*/  UIADD3 UR10, UP0, UPT, UR52, 0x680, URZ ;  /* 0x00000680340a7890 */ /* 0x000fe4000ff1e0ff */
[----:B------:R-:W-:Y:S02]  /*76c0*/  UIADD3 UR9, UPT, UPT, UR49, UR8, URZ ;  /* 0x0000000831097290 */ /* 0x000fe4000fffe0ff */
[----:B------:R-:W-:Y:S02]  /*76d0*/  UIADD3.X UR11, UPT, UPT, URZ, UR53, URZ, UP0, !UPT ;  /* 0x00000035ff0b7290 */ /* 0x000fe400087fe4ff */
[----:B------:R-:W-:Y:S01]  /*76e0*/  UIADD3 UR40, UPT, UPT, UR9, 0x3300, URZ ;  /* 0x0000330009287890 */ /* 0x000fe2000fffe0ff */
[----:B------:R-:W-:Y:S01]  /*76f0*/  UMOV UR43, UR36 ;  /* 0x00000024002b7c82 */ /* 0x000fe20008000000 */
[----:B------:R-:W-:Y:S02]  /*7700*/  UIADD3 UR5, UPT, UPT, UR41, 0x60, URZ ;  /* 0x0000006029057890 */ /* 0x000fe4000fffe0ff */
[----:B------:R-:W-:Y:S01]  /*7710*/  UIADD3 UR4, UPT, UPT, UR9, 0x3b00, URZ ;  /* 0x00003b0009047890 */ /* 0x000fe2000fffe0ff */
[----:B------:R-:W-:Y:S01]  /*7720*/  UMOV UR6, UR42 ;  /* 0x0000002a00067c82 */ /* 0x000fe20008000000 */
[----:B------:R-:W-:Y:S03]  /*7730*/  UMOV UR7, UR36 ;  /* 0x0000002400077c82 */ /* 0x000fe60008000000 */
[----:B------:R2:W-:Y:S04]  /*7740*/  UTMASTG.3D [UR40], [UR10] ;  /* 0x000000280a0073b5 */ /* 0x0005e80008010000 */
[----:B------:R2:W-:Y:S02]  /*7750*/  UTMASTG.3D [UR4], [UR10] ;  /* 0x000000040a0073b5 */ /* 0x0005e40008010000 */
[----:B--2---:R0:W-:Y:S02]  /*7760*/  UTMACMDFLUSH ;  /* 0x00000000000079b7 */ /* 0x0041e40000000000 */
.L_x_131:
[----:B------:R-:W-:Y:S05]  /*7770*/  BSYNC.RECONVERGENT B0 ;  /* 0x0000000000007941 */ /* 0x000fea0003800200 */
.L_x_130:
[----:B------:R-:W-:Y:S01]  /*7780*/  UIADD3 UR40, UPT, UPT, UR54, 0x1, URZ ;  /* 0x0000000136287890 */ /* 0x000fe2000fffe0ff */
[----:B------:R-:W-:Y:S01]  /*7790*/  ISETP.NE.AND P1, PT, R116, RZ, PT ;  /* 0x000000ff7400720c */ /* 0x000fe20003f25270 */
[----:B------:R-:W-:Y:S01]  /*77a0*/  BSSY.RECONVERGENT B0, `(.L_x_132) ;  /* 0x0000007000007945 */ /* 0x000fe20003800200 */
[----:B------:R-:W-:Y:S01]  /*77b0*/  LEA R3, R107, UR49, 0x3 ;  /* 0x000000316b037c11 */ /* 0x000fe2000f8e18ff */
[----:B------:R-:W-:Y:S04]  /*77c0*/  UISETP.NE.AND UP0, UPT, UR40, 0x2, UPT ;  /* 0x000000022800788c */ /* 0x000fe8000bf05270 */
[----:B------:R-:W-:Y:S06]  /*77d0*/  USEL UR40, UR40, URZ, UP0 ;  /* 0x000000ff28287287 */ /* 0x000fec0008000000 */
[----:B-1----:R-:W-:Y:S01]  /*77e0*/  @P1 SHF.L.U32 R0, R106, 0x1f, RZ ;  /* 0x0000001f6a001819 */ /* 0x002fe200000006ff */
[----:B------:R-:W-:Y:S05]  /*77f0*/  @P0 BRA `(.L_x_133) ;  /* 0x0000000000040947 */ /* 0x000fea0003800000 */
[----:B------:R-:W-:Y:S04]  /*7800*/  DEPBAR.LE SB0, 0x1 ;  /* 0x000080400000791a */ /* 0x000fe80000000000 */
.L_x_133:
[----:B------:R-:W-:Y:S05]  /*7810*/  BSYNC.RECONVERGENT B0 ;  /* 0x0000000000007941 */ /* 0x000fea0003800200 */
.L_x_132:
[----:B------:R-:W-:Y:S06]  /*7820*/  BAR.SYNC.DEFER_BLOCKING 0x1, 0x80 ;  /* 0x0042000000007b1d */ /* 0x000fec0000010000 */
[----:B------:R-:W1:Y:S01]  /*7830*/  @P1 SYNCS.PHASECHK.TRANS64.TRYWAIT P0, [R3+URZ+0x140], R0 ;  /* 0x00014000030015a7 */ /* 0x000e6200080011ff */
[----:B------:R-:W-:Y:S01]  /*7840*/  BSSY B1, `(.L_x_134) ;  /* 0x0000020000017945 */ /* 0x000fe20003800000 */
[----:B-1----:R-:W-:Y:S03]  /*7850*/  @P1 SEL R114, RZ, 0x1, !P0 ;  /* 0x00000001ff721807 */ /* 0x002fe60004000000 */
[----:B------:R-:W-:Y:S05]  /*7860*/  @!P1 BRA `(.L_x_135) ;  /* 0x0000000000749947 */ /* 0x000fea0003800000 */
[----:B------:R-:W-:Y:S01]  /*7870*/  ISETP.NE.AND P1, PT, R115, RZ, PT ;  /* 0x000000ff7300720c */ /* 0x000fe20003f25270 */
[----:B------:R-:W-:Y:S01]  /*7880*/  BSSY B0, `(.L_x_136) ;  /* 0x0000009000007945 */ /* 0x000fe20003800000 */
[----:B------:R-:W-:Y:S11]  /*7890*/  ISETP.NE.AND P0, PT, R114, RZ, PT ;  /* 0x000000ff7200720c */ /* 0x000ff60003f05270 */
[----:B------:R-:W-:Y:S05]  /*78a0*/  @P1 IMAD R0, R107, 0x1000, R102 ;  /* 0x000010006b001824 */ /* 0x000fea00078e0266 */
[----:B------:R-:W-:Y:S05]  /*78b0*/  @P1 IADD3 R4, PT, PT, R0, UR49, RZ ;  /* 0x0000003100041c10 */ /* 0x000fea000fffe0ff */
[----:B------:R-:W-:Y:S01]  /*78c0*/  @P1 IMAD.IADD R4, R4, 0x1, R117 ;  /* 0x0000000104041824 */ /* 0x000fe200078e0275 */
[----:B------:R-:W-:Y:S06]  /*78d0*/  @P0 BRA `(.L_x_137) ;  /* 0x00000000000c0947 */ /* 0x000fec0003800000 */
[----:B------:R-:W-:Y:S04]  /*78e0*/  SHF.L.U32 R2, R106, 0x1f, RZ ;  /* 0x0000001f6a027819 */ /* 0x000fe800000006ff */
[----:B------:R-:W1:Y:S02]  /*78f0*/  SYNCS.PHASECHK.TRANS64.TRYWAIT P0, [R3+URZ+0x140], R2 ;  /* 0x00014002030075a7 */ /* 0x000e6400080011ff */
[----:B-1----:R-:W-:Y:S05]  /*7900*/  @!P0 BRA `(.L_x_138) ;  /* 0x0000002c00748947 */ /* 0x002fea0003800000 */
.L_x_137:
[----:B------:R-:W-:Y:S05]  /*7910*/  BSYNC B0 ;  /* 0x0000000000007941 */ /* 0x000fea0003800000 */
.L_x_136:
[----:B------:R-:W-:Y:S01]  /*7920*/  ISETP.NE.AND P0, PT, R115, RZ, PT ;  /* 0x000000ff7300720c */ /* 0x000fe20003f05270 */
[----:B-1----:R-:W-:Y:S02]  /*7930*/  VIADD R3, R3, 0x158 ;  /* 0x0000015803037836 */ /* 0x002fe40000000000 */
[----:B------:R-:W-:Y:S10]  /*7940*/  VIADD R107, R107, 0x1 ;  /* 0x000000016b6b7836 */ /* 0x000ff40000000000 */
[----:B------:R1:W2:Y:S04]  /*7950*/  @P0 LDS.128 R84, [R0+UR49+0x300] ;  /* 0x0003003100540984 */ /* 0x0002a80008000c00 */
[----:B------:R3:W4:Y:S01]  /*7960*/  @P0 LDS.128 R88, [R4+0x300] ;  /* 0x0003000004580984 */ /* 0x0007220000000c00 */
[C---:B------:R-:W-:Y:S01]  /*7970*/  ISETP.NE.AND P0, PT, R107.reuse, 0x3, PT ;  /* 0x000000036b00780c */ /* 0x040fe20003f05270 */
[----:B------:R-:W-:Y:S01]  /*7980*/  @!PT LDS RZ, [RZ] ;  /* 0x00000000fffff984 */ /* 0x000fe20000000800 */
[----:B------:R-:W-:Y:S01]  /*7990*/  @!PT LDS RZ, [RZ] ;  /* 0x00000000fffff984 */ /* 0x000fe20000000800 */
[----:B------:R-:W-:Y:S01]  /*79a0*/  @!PT LDS RZ, [RZ] ;  /* 0x00000000fffff984 */ /* 0x000fe20000000800 */
[----:B------:R-:W-:Y:S01]  /*79b0*/  @!PT LDS RZ, [RZ] ;  /* 0x00000000fffff984 */ /* 0x000fe20000000800 */
[----:B------:R5:W-:Y:S06]  /*79c0*/  MEMBAR.ALL.CTA ;  /* 0x0000000000007992 */ /* 0x000bec0000008000 */
[----:B-----5:R-:W5:Y:S01]  /*79d0*/  FENCE.VIEW.ASYNC.S ;  /* 0x00000000000073c6 */ /* 0x020f620000000000 */
[----:B------:R-:W-:Y:S01]  /*79e0*/  SEL R107, R107, RZ, P0 ;  /* 0x000000ff6b6b7207 */ /* 0x000fe20000000000 */
[----:B-1----:R-:W-:Y:S05]  /*79f0*/  IMAD.U32 R0, RZ, RZ, UR37 ;  /* 0x00000025ff007e24 */ /* 0x002fea000f8e00ff */
[----:B------:R-:W-:Y:S04]  /*7a00*/  PRMT R0, R0, 0x654, R3 ;  /* 0x0000065400007816 */ /* 0x000fe80000000003 */
[----:B-----5:R1:W-:Y:S02]  /*7a10*/  SYNCS.ARRIVE.TRANS64.RED.A1T0 RZ, [R0+URZ], RZ ;  /* 0x000000ff00ff79a7 */ /* 0x0203e400081004ff */
[----:B-1----:R-:W-:Y:S04]  /*7a20*/  SEL R0, RZ, 0x1, P0 ;  /* 0x00000001ff007807 */ /* 0x002fe80000000000 */
[----:B--234-:R-:W-:Y:S02]  /*7a30*/  LOP3.LUT R106, R106, R0, RZ, 0x3c, !PT ;  /* 0x000000006a6a7212 */ /* 0x01cfe400078e3cff */
.L_x_135:
[----:B------:R-:W-:Y:S05]  /*7a40*/  BSYNC B1 ;  /* 0x0000000000017941 */ /* 0x000fea0003800000 */
.L_x_134:
[----:B------:R-:W-:Y:S05]  /*7a50*/  VIADD R0, R47, 0x20 ;  /* 0x000000202f007836 */ /* 0x000fea0000000000 */
[----:B------:R-:W-:Y:S04]  /*7a60*/  SHF.R.U32.HI R0, RZ, 0x15, R0 ;  /* 0x00000015ff007819 */ /* 0x000fe80000011600 */
[----:B------:R-:W-:Y:S11]  /*7a70*/  LOP3.LUT P0, RZ, R0, 0x3, R104, 0x48, !PT ;  /* 0x0000000300ff7812 */ /* 0x000ff60007804868 */
[----:B------:R-:W-:Y:S02]  /*7a80*/  @!UPT UIADD3 URZ, UPT, UPT, URZ, URZ, URZ ;  /* 0x000000fffffff290 */ /* 0x000fe4000fffe0ff */
[----:B------:R-:W-:Y:S05]  /*7a90*/  @!P0 BRA `(.L_x_139) ;  /* 0x0000000000408947 */ /* 0x000fea0003800000 */
        /* <DEDUP_REMOVED lines=15> */
[----:B---3--:R-:W-:Y:S05]  /*7b90*/  CALL.ABS.NOINC R2 ;  /* 0x0000000002007343 */ /* 0x008fea0003c00000 */
.L_x_139:
        /* <DEDUP_REMOVED lines=8> */
[--C-:B------:R-:W-:Y:S02]  /*7c20*/  HADD2.F32 R54, -RZ, R0.reuse.H0_H0 ;  /* 0x20000000ff367230 */ /* 0x100fe40000004100 */
[----:B------:R-:W-:Y:S01]  /*7c30*/  HADD2.F32 R55, -RZ, R0.H1_H1 ;  /* 0x30000000ff377230 */ /* 0x000fe20000004100 */
[----:B------:R-:W-:Y:S01]  /*7c40*/  F2FP.F16.E4M3.UNPACK_B R0, R86 ;  /* 0x00000056ff00723e */ /* 0x000fe200020006ff */
[--C-:B------:R-:W-:Y:S02]  /*7c50*/  HADD2.F32 R50, -RZ, R2.reuse.H0_H0 ;  /* 0x20000002ff327230 */ /* 0x100fe40000004100 */
[----:B------:R-:W-:Y:S01]  /*7c60*/  HADD2.F32 R51, -RZ, R2.H1_H1 ;  /* 0x30000002ff337230 */ /* 0x000fe20000004100 */
[----:B------:R-:W-:Y:S01]  /*7c70*/  F2FP.F16.E4M3.UNPACK_B R2, R85.H1 ;  /* 0x00000055ff02723e */ /* 0x000fe200030006ff */
[--C-:B------:R-:W-:Y:S01]  /*7c80*/  HADD2.F32 R58, -RZ, R0.reuse.H0_H0 ;  /* 0x20000000ff3a7230 */ /* 0x100fe20000004100 */
[----:B------:R-:W1:Y:S01]  /*7c90*/  LDTM.x32 R4, tmem[UR4+0x20] ;  /* 0x00002004000479ee */ /* 0x000e6200082c0000 */
[----:B------:R-:W-:Y:S01]  /*7ca0*/  HADD2.F32 R59, -RZ, R0.H1_H1 ;  /* 0x30000000ff3b7230 */ /* 0x000fe20000004100 */
[-C--:B------:R-:W-:Y:S01]  /*7cb0*/  F2FP.F16.E4M3.UNPACK_B R0, R87.reuse.H1 ;  /* 0x00000057ff00723e */ /* 0x080fe200030006ff */
[--C-:B------:R-:W-:Y:S02]  /*7cc0*/  HADD2.F32 R56, -RZ, R2.reuse.H0_H0 ;  /* 0x20000002ff387230 */ /* 0x100fe40000004100 */
[----:B------:R-:W-:Y:S01]  /*7cd0*/  HADD2.F32 R57, -RZ, R2.H1_H1 ;  /* 0x30000002ff397230 */ /* 0x000fe20000004100 */
[----:B------:R-:W-:Y:S01]  /*7ce0*/  F2FP.F16.E4M3.UNPACK_B R2, R87 ;  /* 0x00000057ff02723e */ /* 0x000fe200020006ff */
        /* <DEDUP_REMOVED lines=68> */
[C---:B------:R-:W-:Y:S01]  /*8130*/  FMUL R14, R46.reuse, R18 ;  /* 0x000000122e0e7220 */ /* 0x040fe20000400000 */
        /* <DEDUP_REMOVED lines=59> */
[----:B------:R-:W-:Y:S02]  /*84f0*/  UIADD3 UR9, UPT, UPT, UR41, 0x20, URZ ;  /* 0x0000002029097890 */ /* 0x000fe4000fffe0ff */
[----:B------:R-:W-:Y:S02]  /*8500*/  UIADD3 UR8, UPT, UPT, UR4, 0x3300, URZ ;  /* 0x0000330004087890 */ /* 0x000fe4000fffe0ff */
[----:B------:R-:W-:Y:S01]  /*8510*/  UIADD3.X UR15, UPT, UPT, URZ, UR53, URZ, UP0, !UPT ;  /* 0x00000035ff0f7290 */ /* 0x000fe200087fe4ff */
[----:B------:R-:W-:Y:S01]  /*8520*/  UMOV UR10, UR42 ;  /* 0x0000002a000a7c82 */ /* 0x000fe20008000000 */
[----:B------:R-:W-:Y:S01]  /*8530*/  UMOV UR11, UR36 ;  /* 0x00000024000b7c82 */ /* 0x000fe20008000000 */
[----:B------:R-:W-:Y:S02]  /*8540*/  UIADD3 UR5, UPT, UPT, UR41, 0x80, URZ ;  /* 0x0000008029057890 */ /* 0x000fe4000fffe0ff */
[----:B------:R-:W-:Y:S01]  /*8550*/  UIADD3 UR4, UPT, UPT, UR4, 0x3b00, URZ ;  /* 0x00003b0004047890 */ /* 0x000fe2000fffe0ff */
[----:B------:R-:W-:Y:S03]  /*8560*/  UMOV UR6, UR42 ;  /* 0x0000002a00067c82 */ /* 0x000fe60008000000 */
[----:B------:R2:W-:Y:S01]  /*8570*/  UTMASTG.3D [UR8], [UR14] ;  /* 0x000000080e0073b5 */ /* 0x0005e20008010000 */
[----:B------:R-:W-:Y:S04]  /*8580*/  UMOV UR7, UR36 ;  /* 0x0000002400077c82 */ /* 0x000fe80008000000 */
[----:B------:R2:W-:Y:S02]  /*8590*/  UTMASTG.3D [UR4], [UR14] ;  /* 0x000000040e0073b5 */ /* 0x0005e40008010000 */
[----:B--2---:R0:W-:Y:S02]  /*85a0*/  UTMACMDFLUSH ;  /* 0x00000000000079b7 */ /* 0x0041e40000000000 */
.L_x_141:
[----:B------:R-:W-:Y:S05]  /*85b0*/  BSYNC.RECONVERGENT B0 ;  /* 0x0000000000007941 */ /* 0x000fea0003800200 */
.L_x_140:
[----:B------:R-:W-:Y:S01]  /*85c0*/  UIADD3 UR40, UPT, UPT, UR40, 0x1, URZ ;  /* 0x0000000128287890 */ /* 0x000fe2000fffe0ff */
[----:B------:R-:W-:Y:S01]  /*85d0*/  ISETP.NE.AND P1, PT, R116, RZ, PT ;  /* 0x000000ff7400720c */ /* 0x000fe20003f25270 */
[----:B------:R-:W-:Y:S01]  /*85e0*/  BSSY.RECONVERGENT B0, `(.L_x_142) ;  /* 0x0000007000007945 */ /* 0x000fe20003800200 */
[----:B-1----:R-:W-:Y:S01]  /*85f0*/  LEA R2, R107, UR49, 0x3 ;  /* 0x000000316b027c11 */ /* 0x002fe2000f8e18ff */
[----:B------:R-:W-:Y:S04]  /*8600*/  UISETP.NE.AND UP0, UPT, UR40, 0x2, UPT ;  /* 0x000000022800788c */ /* 0x000fe8000bf05270 */
[----:B------:R-:W-:Y:S06]  /*8610*/  USEL UR40, UR40, URZ, UP0 ;  /* 0x000000ff28287287 */ /* 0x000fec0008000000 */
[----:B------:R-:W-:Y:S01]  /*8620*/  @P1 SHF.L.U32 R0, R106, 0x1f, RZ ;  /* 0x0000001f6a001819 */ /* 0x000fe200000006ff */
[----:B------:R-:W-:Y:S05]  /*8630*/  @P0 BRA `(.L_x_143) ;  /* 0x0000000000040947 */ /* 0x000fea0003800000 */
[----:B------:R-:W-:Y:S04]  /*8640*/  DEPBAR.LE SB0, 0x1 ;  /* 0x000080400000791a */ /* 0x000fe80000000000 */
.L_x_143:
[----:B------:R-:W-:Y:S05]  /*8650*/  BSYNC.RECONVERGENT B0 ;  /* 0x0000000000007941 */ /* 0x000fea0003800200 */
.L_x_142:
        /* <DEDUP_REMOVED lines=15> */
.L_x_147:
[----:B------:R-:W-:Y:S05]  /*8750*/  BSYNC B0 ;  /* 0x0000000000007941 */ /* 0x000fea0003800000 */
.L_x_146:
        /* <DEDUP_REMOVED lines=18> */
.L_x_145:
[----:B------:R-:W-:Y:S05]  /*8880*/  BSYNC B1 ;  /* 0x0000000000017941 */ /* 0x000fea0003800000 */
.L_x_144:
        /* <DEDUP_REMOVED lines=21> */
.L_x_149:
[----:B------:R-:W-:Y:S01]  /*89e0*/  ISETP.NE.AND P0, PT, R110, RZ, PT ;  /* 0x000000ff6e00720c */ /* 0x000fe20003f05270 */
[----:B------:R-:W-:Y:S05]  /*89f0*/  WARPSYNC.ALL ;  /* 0x0000000000007948 */ /* 0x000fea0003800000 */
[----:B------:R-:W-:Y:S01]  /*8a00*/  R2UR UR4, R47 ;  /* 0x000000002f0472ca */ /* 0x000fe200000e0000 */
[----:B------:R-:W-:Y:S01]  /*8a10*/  USHF.L.U32 UR12, UR40, 0xc, URZ ;  /* 0x0000000c280c7899 */ /* 0x000fe200080006ff */
[-C--:B------:R-:W-:Y:S01]  /*8a20*/  F2FP.F16.E4M3.UNPACK_B R5, R84.reuse ;  /* 0x00000054ff05723e */ /* 0x080fe200020006ff */
[----:B------:R-:W-:Y:S01]  /*8a30*/  UIADD3 UR54, UPT, UPT, UR40, 0x1, URZ ;  /* 0x0000000128367890 */ /* 0x000fe2000fffe0ff */
[-C--:B------:R-:W-:Y:S01]  /*8a40*/  F2FP.F16.E4M3.UNPACK_B R4, R85.reuse ;  /* 0x00000055ff04723e */ /* 0x080fe200020006ff */
[----:B------:R-:W-:Y:S01]  /*8a50*/  BSSY.RECONVERGENT B0, `(.L_x_150) ;  /* 0x000009f000007945 */ /* 0x000fe20003800200 */
[----:B------:R-:W-:Y:S01]  /*8a60*/  F2FP.F16.E4M3.UNPACK_B R84, R84.H1 ;  /* 0x00000054ff54723e */ /* 0x000fe200030006ff */
[--C-:B------:R-:W-:Y:S01]  /*8a70*/  HADD2.F32 R47, -RZ, R5.reuse.H0_H0 ;  /* 0x20000005ff2f7230 */ /* 0x100fe20000004100 */
[----:B------:R-:W-:Y:S01]  /*8a80*/  F2FP.F16.E4M3.UNPACK_B R85, R85.H1 ;  /* 0x00000055ff55723e */ /* 0x000fe200030006ff */
[----:B------:R-:W-:Y:S01]  /*8a90*/  HADD2.F32 R50, -RZ, R5.H1_H1 ;  /* 0x30000005ff327230 */ /* 0x000fe20000004100 */
[-C--:B------:R-:W-:Y:S01]  /*8aa0*/  F2FP.F16.E4M3.UNPACK_B R58, R86.reuse ;  /* 0x00000056ff3a723e */ /* 0x080fe200020006ff */
[--C-:B------:R-:W-:Y:S01]  /*8ab0*/  HADD2.F32 R53, -RZ, R4.reuse.H0_H0 ;  /* 0x20000004ff357230 */ /* 0x100fe20000004100 */
[----:B------:R-:W-:Y:S01]  /*8ac0*/  F2FP.F16.E4M3.UNPACK_B R86, R86.H1 ;  /* 0x00000056ff56723e */ /* 0x000fe200030006ff */
[----:B------:R-:W-:Y:S01]  /*8ad0*/  HADD2.F32 R54, -RZ, R4.H1_H1 ;  /* 0x30000004ff367230 */ /* 0x000fe20000004100 */
[----:B------:R-:W-:Y:S01]  /*8ae0*/  F2FP.F16.E4M3.UNPACK_B R62, R87 ;  /* 0x00000057ff3e723e */ /* 0x000fe200020006ff */
[----:B------:R-:W1:Y:S01]  /*8af0*/  LDTM.x32 R4, tmem[UR4+0x40] ;  /* 0x00004004000479ee */ /* 0x000e6200082c0000 */
[----:B------:R-:W-:Y:S01]  /*8b00*/  NOP ;  /* 0x0000000000007918 */ /* 0x000fe20000000000 */
[----:B------:R-:W-:Y:S01]  /*8b10*/  IADD3 R112, PT, PT, R112, 0x1c0, RZ ;  /* 0x000001c070707810 */ /* 0x000fe20007ffe0ff */
[--C-:B------:R-:W-:Y:S01]  /*8b20*/  HADD2.F32 R57, -RZ, R58.reuse.H0_H0 ;  /* 0x2000003aff397230 */ /* 0x100fe20000004100 */
[----:B------:R-:W-:Y:S01]  /*8b30*/  F2FP.F16.E4M3.UNPACK_B R66, R88 ;  /* 0x00000058ff42723e */ /* 0x000fe200020006ff */
[----:B------:R-:W-:Y:S01]  /*8b40*/  HADD2.F32 R58, -RZ, R58.H1_H1 ;  /* 0x3000003aff3a7230 */ /* 0x000fe20000004100 */
[----:B------:R-:W-:Y:S01]  /*8b50*/  LOP3.LUT R112, R112, 0xfefffff8, RZ, 0xc0, !PT ;  /* 0xfefffff870707812 */ /* 0x000fe200078ec0ff */
[--C-:B------:R-:W-:Y:S01]  /*8b60*/  HADD2.F32 R61, -RZ, R62.reuse.H0_H0 ;  /* 0x2000003eff3d7230 */ /* 0x100fe20000004100 */
[----:B------:R-:W-:Y:S01]  /*8b70*/  F2FP.F16.E4M3.UNPACK_B R3, R89 ;  /* 0x00000059ff03723e */ /* 0x000fe200020006ff */
[----:B------:R-:W-:Y:S01]  /*8b80*/  HADD2.F32 R62, -RZ, R62.H1_H1 ;  /* 0x3000003eff3e7230 */ /* 0x000fe20000004100 */
[----:B-1----:R1:W-:Y:S01]  /*8b90*/  SYNCS.ARRIVE.TRANS64.RED.A1T0 RZ, [R112+URZ], RZ ;  /* 0x000000ff70ff79a7 */ /* 0x0023e200081004ff */
[--C-:B------:R-:W-:Y:S01]  /*8ba0*/  HADD2.F32 R65, -RZ, R66.reuse.H0_H0 ;  /* 0x20000042ff417230 */ /* 0x100fe20000004100 */
[----:B------:R-:W-:Y:S01]  /*8bb0*/  F2FP.F16.E4M3.UNPACK_B R0, R91 ;  /* 0x0000005bff00723e */ /* 0x000fe200020006ff */
[----:B------:R-:W-:Y:S01]  /*8bc0*/  HADD2.F32 R66, -RZ, R66.H1_H1 ;  /* 0x30000042ff427230 */ /* 0x000fe20000004100 */
[----:B------:R-:W-:Y:S01]  /*8bd0*/  F2FP.F16.E4M3.UNPACK_B R2, R90 ;  /* 0x0000005aff02723e */ /* 0x000fe200020006ff */
[--C-:B------:R-:W-:Y:S01]  /*8be0*/  HADD2.F32 R69, -RZ, R3.reuse.H0_H0 ;  /* 0x20000003ff457230 */ /* 0x100fe20000004100 */
[----:B------:R-:W-:Y:S01]  /*8bf0*/  F2FP.F16.E4M3.UNPACK_B R87, R87.H1 ;  /* 0x00000057ff57723e */ /* 0x000fe200030006ff */
[--C-:B------:R-:W-:Y:S01]  /*8c00*/  HADD2.F32 R77, -RZ, R0.reuse.H0_H0 ;  /* 0x20000000ff4d7230 */ /* 0x100fe20000004100 */
[----:B------:R-:W-:Y:S01]  /*8c10*/  F2FP.F16.E4M3.UNPACK_B R88, R88.H1 ;  /* 0x00000058ff58723e */ /* 0x000fe200030006ff */
[----:B------:R-:W-:Y:S01]  /*8c20*/  HADD2.F32 R78, -RZ, R0.H1_H1 ;  /* 0x30000000ff4e7230 */ /* 0x000fe20000004100 */
[----:B------:R-:W-:Y:S01]  /*8c30*/  F2FP.F16.E4M3.UNPACK_B R89, R89.H1 ;  /* 0x00000059ff59723e */ /* 0x000fe200030006ff */
[----:B------:R-:W-:Y:S01]  /*8c40*/  HADD2.F32 R70, -RZ, R3.H1_H1 ;  /* 0x30000003ff467230 */ /* 0x000fe20000004100 */
[----:B------:R-:W-:Y:S01]  /*8c50*/  F2FP.F16.E4M3.UNPACK_B R90, R90.H1 ;  /* 0x0000005aff5a723e */ /* 0x000fe200030006ff */
[----:B------:R-:W-:Y:S02]  /*8c60*/  HADD2.F32 R73, -RZ, R2.H0_H0 ;  /* 0x20000002ff497230 */ /* 0x000fe40000004100 */
[C---:B------:R-:W-:Y:S01]  /*8c70*/  FMUL R4, R46.reuse, R4 ;  /* 0x000000042e047220 */ /* 0x040fe20000400000 */
[C---:B------:R-:W-:Y:S01]  /*8c80*/  FMUL R5, R46.reuse, R5 ;  /* 0x000000052e057220 */ /* 0x040fe20000400000 */
[----:B------:R-:W-:Y:S02]  /*8c90*/  HADD2.F32 R51, -RZ, R84.H0_H0 ;  /* 0x20000054ff337230 */ /* 0x000fe40000004100 */
[C---:B------:R-:W-:Y:S01]  /*8ca0*/  FMUL R8, R46.reuse, R8 ;  /* 0x000000082e087220 */ /* 0x040fe20000400000 */
[C---:B------:R-:W-:Y:S01]  /*8cb0*/  FFMA R4, R49.reuse, R47, R4 ;  /* 0x0000002f31047223 */ /* 0x040fe20000000004 */
[----:B------:R-:W-:Y:S01]  /*8cc0*/  FFMA R5, R49, R50, R5 ;  /* 0x0000003231057223 */ /* 0x000fe20000000005 */
[C---:B------:R-:W-:Y:S01]  /*8cd0*/  FMUL R9, R46.reuse, R9 ;  /* 0x000000092e097220 */ /* 0x040fe20000400000 */
[C---:B------:R-:W-:Y:S01]  /*8ce0*/  FMUL R12, R46.reuse, R12 ;  /* 0x0000000c2e0c7220 */ /* 0x040fe20000400000 */
[C---:B------:R-:W-:Y:S01]  /*8cf0*/  FMUL R13, R46.reuse, R13 ;  /* 0x0000000d2e0d7220 */ /* 0x040fe20000400000 */
[C---:B------:R-:W-:Y:S01]  /*8d00*/  FMUL R16, R46.reuse, R16 ;  /* 0x000000102e107220 */ /* 0x040fe20000400000 */
[C---:B------:R-:W-:Y:S01]  /*8d10*/  FMUL R17, R46.reuse, R17 ;  /* 0x000000112e117220 */ /* 0x040fe20000400000 */
[C---:B------:R-:W-:Y:S01]  /*8d20*/  FMUL R20, R46.reuse, R20 ;  /* 0x000000142e147220 */ /* 0x040fe20000400000 */
[C---:B------:R-:W-:Y:S01]  /*8d30*/  FMUL R21, R46.reuse, R21 ;  /* 0x000000152e157220 */ /* 0x040fe20000400000 */
[----:B------:R-:W-:Y:S02]  /*8d40*/  HADD2.F32 R74, -RZ, R2.H1_H1 ;  /* 0x30000002ff4a7230 */ /* 0x000fe40000004100 */
[C---:B------:R-:W-:Y:S01]  /*8d50*/  FMUL R0, R46.reuse, R24 ;  /* 0x000000182e007220 */ /* 0x040fe20000400000 */
[C---:B------:R-:W-:Y:S01]  /*8d60*/  FMUL R2, R46.reuse, R25 ;  /* 0x000000192e027220 */ /* 0x040fe20000400000 */
[C---:B------:R-:W-:Y:S01]  /*8d70*/  FMUL R24, R46.reuse, R28 ;  /* 0x0000001c2e187220 */ /* 0x040fe20000400000 */
[----:B------:R-:W-:Y:S01]  /*8d80*/  FMUL R28, R46, R32 ;  /* 0x000000202e1c7220 */ /* 0x000fe20000400000 */
[----:B------:R-:W-:Y:S01]  /*8d90*/  LOP3.LUT R32, R102, UR12, RZ, 0xfc, !PT ;  /* 0x0000000c66207c12 */ /* 0x000fe2000f8efcff */
[C---:B------:R-:W-:Y:S01]  /*8da0*/  FMUL R25, R46.reuse, R29 ;  /* 0x0000001d2e197220 */ /* 0x040fe20000400000 */
[----:B------:R-:W-:Y:S01]  /*8db0*/  FMUL R29, R46, R33 ;  /* 0x000000212e1d7220 */ /* 0x000fe20000400000 */
[----:B------:R-:W-:Y:S01]  /*8dc0*/  HADD2.F32 R52, -RZ, R84.H1_H1 ;  /* 0x30000054ff347230 */ /* 0x000fe20000004100 */
[----:B------:R-:W-:Y:S01]  /*8dd0*/  IADD3 R33, PT, PT, R32, UR49, RZ ;  /* 0x0000003120217c10 */ /* 0x000fe2000fffe0ff */
[C---:B------:R-:W-:Y:S01]  /*8de0*/  FMUL R6, R46.reuse, R6 ;  /* 0x000000062e067220 */ /* 0x040fe20000400000 */
[C---:B------:R-:W-:Y:S01]  /*8df0*/  FMUL R7, R46.reuse, R7 ;  /* 0x000000072e077220 */ /* 0x040fe20000400000 */
[--C-:B------:R-:W-:Y:S01]  /*8e00*/  HADD2.F32 R55, -RZ, R85.reuse.H0_H0 ;  /* 0x20000055ff377230 */ /* 0x100fe20000004100 */
[----:B------:R-:W-:Y:S01]  /*8e10*/  IADD3 R117, PT, PT, R117, R33, RZ ;  /* 0x0000002175757210 */ /* 0x000fe20007ffe0ff */
[C---:B------:R-:W-:Y:S01]  /*8e20*/  FFMA R6, R49.reuse, R51, R6 ;  /* 0x0000003331067223 */ /* 0x040fe20000000006 */
[C---:B------:R-:W-:Y:S01]  /*8e30*/  FFMA R7, R49.reuse, R52, R7 ;  /* 0x0000003431077223 */ /* 0x040fe20000000007 */
[C---:B------:R-:W-:Y:S01]  /*8e40*/  FFMA R8, R49.reuse, R53, R8 ;  /* 0x0000003531087223 */ /* 0x040fe20000000008 */
[----:B------:R-:W-:Y:S01]  /*8e50*/  FFMA R9, R49, R54, R9 ;  /* 0x0000003631097223 */ /* 0x000fe20000000009 */
[----:B------:R-:W-:Y:S02]  /*8e60*/  HADD2.F32 R56, -RZ, R85.H1_H1 ;  /* 0x30000055ff387230 */ /* 0x000fe40000004100 */
[C---:B------:R-:W-:Y:S01]  /*8e70*/  FMUL R10, R46.reuse, R10 ;  /* 0x0000000a2e0a7220 */ /* 0x040fe20000400000 */
[----:B------:R-:W-:Y:S01]  /*8e80*/  F2FP.SATFINITE.E4M3.F32.PACK_AB_MERGE_C R6, R7, R6, RZ ;  /* 0x000000060706723e */ /* 0x000fe200048070ff */
[C---:B------:R-:W-:Y:S01]  /*8e90*/  FMUL R11, R46.reuse, R11 ;  /* 0x0000000b2e0b7220 */ /* 0x040fe20000400000 */
[--C-:B------:R-:W-:Y:S02]  /*8ea0*/  HADD2.F32 R59, -RZ, R86.reuse.H0_H0 ;  /* 0x20000056ff3b7230 */ /* 0x100fe40000004100 */
[----:B------:R-:W-:Y:S01]  /*8eb0*/  FFMA R10, R49, R55, R10 ;  /* 0x00000037310a7223 */ /* 0x000fe2000000000a */
[----:B------:R-:W-:Y:S01]  /*8ec0*/  F2FP.SATFINITE.E4M3.F32.PACK_AB_MERGE_C R4, R5, R4, R6 ;  /* 0x000000040504723e */ /* 0x000fe20004807006 */
        /* <DEDUP_REMOVED lines=12> */
[C---:B------:R-:W-:Y:S01]  /*8f90*/  FFMA R17, R49.reuse, R62, R17 ;  /* 0x0000003e31117223 */ /* 0x040fe20000000011 */
[----:B------:R-:W-:Y:S02]  /*8fa0*/  HADD2.F32 R64, -RZ, R87.H1_H1 ;  /* 0x30000057ff407230 */ /* 0x000fe40000004100 */
[C---:B------:R-:W-:Y:S01]  /*8fb0*/  FMUL R18, R46.reuse, R18 ;  /* 0x000000122e127220 */ /* 0x040fe20000400000 */
[C---:B------:R-:W-:Y:S01]  /*8fc0*/  FMUL R19, R46.reuse, R19 ;  /* 0x000000132e137220 */ /* 0x040fe20000400000 */
[--C-:B------:R-:W-:Y:S02]  /*8fd0*/  HADD2.F32 R67, -RZ, R88.reuse.H0_H0 ;  /* 0x20000058ff437230 */ /* 0x100fe40000004100 */
[C---:B------:R-:W-:Y:S01]  /*8fe0*/  FMUL R22, R46.reuse, R22 ;  /* 0x000000162e167220 */ /* 0x040fe20000400000 */
[C---:B------:R-:W-:Y:S01]  /*8ff0*/  FFMA R18, R49.reuse, R63, R18 ;  /* 0x0000003f31127223 */ /* 0x040fe20000000012 */
[----:B------:R-:W-:Y:S02]  /*9000*/  HADD2.F32 R68, -RZ, R88.H1_H1 ;  /* 0x30000058ff447230 */ /* 0x000fe40000004100 */
[C---:B------:R-:W-:Y:S01]  /*9010*/  FFMA R19, R49.reuse, R64, R19 ;  /* 0x0000004031137223 */ /* 0x040fe20000000013 */
[C---:B------:R-:W-:Y:S01]  /*9020*/  FMUL R23, R46.reuse, R23 ;  /* 0x000000172e177220 */ /* 0x040fe20000400000 */
[C---:B------:R-:W-:Y:S01]  /*9030*/  FFMA R20, R49.reuse, R65, R20 ;  /* 0x0000004131147223 */ /* 0x040fe20000000014 */
[C---:B------:R-:W-:Y:S01]  /*9040*/  FFMA R21, R49.reuse, R66, R21 ;  /* 0x0000004231157223 */ /* 0x040fe20000000015 */
[--C-:B------:R-:W-:Y:S02]  /*9050*/  HADD2.F32 R71, -RZ, R89.reuse.H0_H0 ;  /* 0x20000059ff477230 */ /* 0x100fe40000004100 */
[C---:B------:R-:W-:Y:S01]  /*9060*/  FFMA R22, R49.reuse, R67, R22 ;  /* 0x0000004331167223 */ /* 0x040fe20000000016 */
[----:B------:R-:W-:Y:S02]  /*9070*/  HADD2.F32 R72, -RZ, R89.H1_H1 ;  /* 0x30000059ff487230 */ /* 0x000fe40000004100 */
[C---:B------:R-:W-:Y:S01]  /*9080*/  FMUL R3, R46.reuse, R26 ;  /* 0x0000001a2e037220 */ /* 0x040fe20000400000 */
[C---:B------:R-:W-:Y:S01]  /*9090*/  FFMA R23, R49.reuse, R68, R23 ;  /* 0x0000004431177223 */ /* 0x040fe20000000017 */
[C---:B------:R-:W-:Y:S01]  /*90a0*/  FMUL R27, R46.reuse, R27 ;  /* 0x0000001b2e1b7220 */ /* 0x040fe20000400000 */
[C---:B------:R-:W-:Y:S01]  /*90b0*/  FFMA R0, R49.reuse, R69, R0 ;  /* 0x0000004531007223 */ /* 0x040fe20000000000 */
[----:B------:R-:W-:Y:S01]  /*90c0*/  F2FP.F16.E4M3.UNPACK_B R91, R91.H1 ;  /* 0x0000005bff5b723e */ /* 0x000fe200030006ff */
        /* <DEDUP_REMOVED lines=13> */
[----:B------:R-:W-:Y:S01]  /*91a0*/  FFMA R31, R49, R76, R31 ;  /* 0x0000004c311f7223 */ /* 0x000fe2000000001f */
[----:B------:R-:W-:Y:S01]  /*91b0*/  FMUL R35, R46, R35 ;  /* 0x000000232e237220 */ /* 0x000fe20000400000 */
[----:B------:R-:W-:Y:S01]  /*91c0*/  F2FP.SATFINITE.E4M3.F32.PACK_AB_MERGE_C R14, R15, R14, RZ ;  /* 0x0000000e0f0e723e */ /* 0x000fe200048070ff */
[----:B------:R-:W-:Y:S01]  /*91d0*/  FFMA R28, R49, R77, R28 ;  /* 0x0000004d311c7223 */ /* 0x000fe2000000001c */
[----:B------:R-:W-:Y:S01]  /*91e0*/  F2FP.SATFINITE.E4M3.F32.PACK_AB_MERGE_C R7, R19, R18, RZ ;  /* 0x000000121307723e */ /* 0x000fe200048070ff */
[C---:B------:R-:W-:Y:S01]  /*91f0*/  FFMA R29, R49.reuse, R78, R29 ;  /* 0x0000004e311d7223 */ /* 0x040fe2000000001d */
[----:B------:R-:W-:Y:S01]  /*9200*/  FFMA R30, R49, R79, R30 ;  /* 0x0000004f311e7223 */ /* 0x000fe2000000001e */
[----:B------:R-:W-:Y:S01]  /*9210*/  F2FP.SATFINITE.E4M3.F32.PACK_AB_MERGE_C R22, R23, R22, RZ ;  /* 0x000000161716723e */ /* 0x000fe200048070ff */
[----:B------:R-:W-:Y:S01]  /*9220*/  FFMA R35, R49, R80, R35 ;  /* 0x0000005031237223 */ /* 0x000fe20000000023 */
        /* <DEDUP_REMOVED lines=33> */
.L_x_151:
[----:B------:R-:W-:Y:S05]  /*9440*/  BSYNC.RECONVERGENT B0 ;  /* 0x0000000000007941 */ /* 0x000fea0003800200 */
.L_x_150:
[----:B------:R-:W-:Y:S01]  /*9450*/  IADD3 R48, PT, PT, R48, 0x1, RZ ;  /* 0x0000000130307810 */ /* 0x000fe20007ffe0ff */
[----:B------:R-:W-:Y:S04]  /*9460*/  BSSY.RECONVERGENT B0, `(.L_x_152) ;  /* 0x0000003000007945 */ /* 0x000fe80003800200 */
[----:B------:R-:W-:Y:S05]  /*9470*/  @P0 BRA `(.L_x_153) ;  /* 0x0000000000040947 */ /* 0x000fea0003800000 */
[----:B------:R-:W-:Y:S04]  /*9480*/  DEPBAR.LE SB0, 0x1 ;  /* 0x000080400000791a */ /* 0x000fe80000000000 */
.L_x_153:
[----:B------:R-:W-:Y:S05]  /*9490*/  BSYNC.RECONVERGENT B0 ;  /* 0x0000000000007941 */ /* 0x000fea0003800200 */
.L_x_152:
[----:B------:R-:W-:Y:S01]  /*94a0*/  BAR.SYNC.DEFER_BLOCKING 0x1, 0x80 ;  /* 0x0042000000007b1d */ /* 0x000fe20000010000 */
[----:B------:R-:W-:Y:S01]  /*94b0*/  ISETP.NE.AND P2, PT, R111, RZ, PT ;  /* 0x000000ff6f00720c */ /* 0x000fe20003f45270 */
[----:B------:R-:W-:Y:S01]  /*94c0*/  UISETP.NE.AND UP0, UPT, UR54, 0x2, UPT ;  /* 0x000000023600788c */ /* 0x000fe2000bf05270 */
[----:B------:R-:W-:Y:S01]  /*94d0*/  ISETP.NE.AND P0, PT, R113, 0x2, PT ;  /* 0x000000027100780c */ /* 0x000fe20003f05270 */
[----:B------:R-:W-:Y:S01]  /*94e0*/  IMAD.IADD R15, R44, 0x1, R96 ;  /* 0x000000012c0f7824 */ /* 0x000fe200078e0260 */
[----:B------:R-:W-:Y:S01]  /*94f0*/  ISETP.NE.AND P1, PT, R48, 0x4, PT ;  /* 0x000000043000780c */ /* 0x000fe20003f25270 */
[----:B------:R-:W-:Y:S01]  /*9500*/  USEL UR54, UR54, URZ, UP0 ;  /* 0x000000ff36367287 */ /* 0x000fe20008000000 */
[----:B------:R-:W-:Y:S01]  /*9510*/  SEL R2, RZ, 0x1, P0 ;  /* 0x00000001ff027807 */ /* 0x000fe20000000000 */
[----:B------:R-:W-:Y:S01]  /*9520*/  IMAD.IADD R14, R45, 0x1, R97 ;  /* 0x000000012d0e7824 */ /* 0x000fe200078e0261 */
[----:B------:R-:W-:Y:S02]  /*9530*/  SEL R0, RZ, 0x1, P1 ;  /* 0x00000001ff007807 */ /* 0x000fe40000800000 */
[----:B------:R-:W-:Y:S02]  /*9540*/  LOP3.LUT R108, R108, R2, RZ, 0x3c, !PT ;  /* 0x000000026c6c7212 */ /* 0x000fe400078e3cff */
[----:B------:R-:W-:Y:S02]  /*9550*/  LOP3.LUT R109, R109, R0, RZ, 0x3c, !PT ;  /* 0x000000006d6d7212 */ /* 0x000fe400078e3cff */
[----:B------:R-:W-:Y:S02]  /*9560*/  @P2 R2UR UR36, R105 ;  /* 0x00000000692422ca */ /* 0x000fe400000e0000 */
[----:B------:R-:W-:Y:S02]  /*9570*/  SEL R113, R113, RZ, P0 ;  /* 0x000000ff71717207 */ /* 0x000fe40000000000 */
[----:B------:R-:W-:Y:S01]  /*9580*/  SEL R48, R48, RZ, P1 ;  /* 0x000000ff30307207 */ /* 0x000fe20000800000 */
[----:B------:R-:W-:Y:S10]  /*9590*/  @P2 BRA `(.L_x_154) ;  /* 0xffffffc8000c2947 */ /* 0x000ff4000383ffff */
[----:B------:R-:W-:Y:S05]  /*95a0*/  EXIT ;  /* 0x000000000000794d */ /* 0x000fea0003800000 */
.L_x_25:
[----:B--2---:R2:W4:Y:S02]  /*95b0*/  SYNCS.PHASECHK.TRANS64.TRYWAIT P0, [R2+URZ+0x1f0], R3 ;  /* 0x0001f003020075a7 */ /* 0x00452400080011ff */
[----:B----4-:R-:W-:Y:S05]  /*95c0*/  @!P0 NANOSLEEP.SYNCS 0x989680 ;  /* 0x009896800000895d */ /* 0x010fea0003900000 */
[----:B------:R-:W4:Y:S02]  /*95d0*/  @!P0 SYNCS.PHASECHK.TRANS64 P0, [R2+URZ+0x1f0], R3 ;  /* 0x0001f003020085a7 */ /* 0x000f2400080010ff */
[----:B----4-:R-:W-:Y:S05]  /*95e0*/  @!P0 BRA `(.L_x_25) ;  /* 0xfffffffc00f08947 */ /* 0x010fea000383ffff */
[----:B------:R-:W-:Y:S05]  /*95f0*/  BRA `(.L_x_155) ;  /* 0xffffff8400047947 */ /* 0x000fea000383ffff */
.L_x_28:
[----:B------:R-:W-:Y:S07]  /*9600*/  MOV R2, UR33 ;  /* 0x0000002100027c02 */ /* 0x000fee0008000f00 */
.L_x_156:
[----:B-1----:R1:W2:Y:S02]  /*9610*/  SYNCS.PHASECHK.TRANS64.TRYWAIT P0, [R2+URZ+0xa0], R4 ;  /* 0x0000a004020075a7 */ /* 0x0022a400080011ff */
[----:B--2---:R-:W-:Y:S05]  /*9620*/  @!P0 NANOSLEEP.SYNCS 0x989680 ;  /* 0x009896800000895d */ /* 0x004fea0003900000 */
[----:B------:R-:W2:Y:S02]  /*9630*/  @!P0 SYNCS.PHASECHK.TRANS64 P0, [R2+URZ+0xa0], R4 ;  /* 0x0000a004020085a7 */ /* 0x000ea400080010ff */
[----:B--2---:R-:W-:Y:S05]  /*9640*/  @!P0 BRA `(.L_x_156) ;  /* 0xfffffffc00f08947 */ /* 0x004fea000383ffff */
[----:B------:R-:W-:Y:S05]  /*9650*/  BRA `(.L_x_27) ;  /* 0xffffff84006c7947 */ /* 0x000fea000383ffff */
.L_x_35:
[----:B-1----:R-:W-:Y:S07]  /*9660*/  MOV R2, UR17 ;  /* 0x0000001100027c02 */ /* 0x002fee0008000f00 */
.L_x_157:
[----:B-1----:R1:W2:Y:S02]  /*9670*/  SYNCS.PHASECHK.TRANS64.TRYWAIT P0, [R2+URZ+0xa0], R4 ;  /* 0x0000a004020075a7 */ /* 0x0022a400080011ff */
[----:B--2---:R-:W-:Y:S05]  /*9680*/  @!P0 NANOSLEEP.SYNCS 0x989680 ;  /* 0x009896800000895d */ /* 0x004fea0003900000 */
[----:B------:R-:W2:Y:S02]  /*9690*/  @!P0 SYNCS.PHASECHK.TRANS64 P0, [R2+URZ+0xa0], R4 ;  /* 0x0000a004020085a7 */ /* 0x000ea400080010ff */
[----:B--2---:R-:W-:Y:S05]  /*96a0*/  @!P0 BRA `(.L_x_157) ;  /* 0xfffffffc00f08947 */ /* 0x004fea000383ffff */
[----:B------:R-:W-:Y:S05]  /*96b0*/  BRA `(.L_x_34) ;  /* 0xffffff8800287947 */ /* 0x000fea000383ffff */
.L_x_40:
[----:B-1----:R1:W2:Y:S02]  /*96c0*/  SYNCS.PHASECHK.TRANS64.TRYWAIT P0, [R2+URZ+0x180], R3 ;  /* 0x00018003020075a7 */ /* 0x0022a400080011ff */
[----:B--2---:R-:W-:Y:S05]  /*96d0*/  @!P0 NANOSLEEP.SYNCS 0x989680 ;  /* 0x009896800000895d */ /* 0x004fea0003900000 */
[----:B------:R-:W2:Y:S02]  /*96e0*/  @!P0 SYNCS.PHASECHK.TRANS64 P0, [R2+URZ+0x180], R3 ;  /* 0x00018003020085a7 */ /* 0x000ea400080010ff */
[----:B--2---:R-:W-:Y:S05]  /*96f0*/  @!P0 BRA `(.L_x_40) ;  /* 0xfffffffc00f08947 */ /* 0x004fea000383ffff */
[----:B------:R-:W-:Y:S05]  /*9700*/  BRA `(.L_x_158) ;  /* 0xffffff8800cc7947 */ /* 0x000fea000383ffff */
.L_x_44:
[----:B---3--:R-:W-:-:S07]  /*9710*/  MOV R0, UR5 ;  /* 0x0000000500007c02 */ /* 0x008fce0008000f00 */
.L_x_159:
[----:B-1----:R1:W2:Y:S02]  /*9720*/  SYNCS.PHASECHK.TRANS64.TRYWAIT P0, [R0+URZ], R2 ;  /* 0x00000002000075a7 */ /* 0x0022a400080011ff */
[----:B--2---:R-:W-:Y:S05]  /*9730*/  @!P0 NANOSLEEP.SYNCS 0x989680 ;  /* 0x009896800000895d */ /* 0x004fea0003900000 */
[----:B------:R-:W2:Y:S02]  /*9740*/  @!P0 SYNCS.PHASECHK.TRANS64 P0, [R0+URZ], R2 ;  /* 0x00000002000085a7 */ /* 0x000ea400080010ff */
[----:B--2---:R-:W-:Y:S05]  /*9750*/  @!P0 BRA `(.L_x_159) ;  /* 0xfffffffc00f08947 */ /* 0x004fea000383ffff */
[----:B------:R-:W-:Y:S05]  /*9760*/  BRA `(.L_x_160) ;  /* 0xffffff90003c7947 */ /* 0x000fea000383ffff */
.L_x_45:
[----:B---3--:R-:W-:-:S07]  /*9770*/  MOV R0, UR5 ;  /* 0x0000000500007c02 */ /* 0x008fce0008000f00 */
.L_x_161:
[----:B-1----:R1:W2:Y:S02]  /*9780*/  SYNCS.PHASECHK.TRANS64.TRYWAIT P0, [R0+URZ], R3 ;  /* 0x00000003000075a7 */ /* 0x0022a400080011ff */
[----:B--2---:R-:W-:Y:S05]  /*9790*/  @!P0 NANOSLEEP.SYNCS 0x989680 ;  /* 0x009896800000895d */ /* 0x004fea0003900000 */
[----:B------:R-:W2:Y:S02]  /*97a0*/  @!P0 SYNCS.PHASECHK.TRANS64 P0, [R0+URZ], R3 ;  /* 0x00000003000085a7 */ /* 0x000ea400080010ff */
[----:B--2---:R-:W-:Y:S05]  /*97b0*/  @!P0 BRA `(.L_x_161) ;  /* 0xfffffffc00f08947 */ /* 0x004fea000383ffff */
[----:B------:R-:W-:Y:S05]  /*97c0*/  BRA `(.L_x_162) ;  /* 0xffffff9000487947 */ /* 0x000fea000383ffff */
.L_x_46:
[----:B---3--:R-:W-:-:S07]  /*97d0*/  MOV R0, UR5 ;  /* 0x0000000500007c02 */ /* 0x008fce0008000f00 */
.L_x_163:
[----:B-1----:R1:W2:Y:S02]  /*97e0*/  SYNCS.PHASECHK.TRANS64.TRYWAIT P0, [R0+URZ], R3 ;  /* 0x00000003000075a7 */ /* 0x0022a400080011ff */
[----:B--2---:R-:W-:Y:S05]  /*97f0*/  @!P0 NANOSLEEP.SYNCS 0x989680 ;  /* 0x009896800000895d */ /* 0x004fea0003900000 */
[----:B------:R-:W2:Y:S02]  /*9800*/  @!P0 SYNCS.PHASECHK.TRANS64 P0, [R0+URZ], R3 ;  /* 0x00000003000085a7 */ /* 0x000ea400080010ff */
[----:B--2---:R-:W-:Y:S05]  /*9810*/  @!P0 BRA `(.L_x_163) ;  /* 0xfffffffc00f08947 */ /* 0x004fea000383ffff */
[----:B------:R-:W-:Y:S05]  /*9820*/  BRA `(.L_x_164) ;  /* 0xffffff9000547947 */ /* 0x000fea000383ffff */
.L_x_47:
[----:B---3--:R-:W-:-:S07]  /*9830*/  MOV R0, UR5 ;  /* 0x0000000500007c02 */ /* 0x008fce0008000f00 */
.L_x_165:
[----:B-1----:R1:W2:Y:S02]  /*9840*/  SYNCS.PHASECHK.TRANS64.TRYWAIT P0, [R0+URZ], R3 ;  /* 0x00000003000075a7 */ /* 0x0022a400080011ff */
[----:B--2---:R-:W-:Y:S05]  /*9850*/  @!P0 NANOSLEEP.SYNCS 0x989680 ;  /* 0x009896800000895d */ /* 0x004fea0003900000 */
[----:B------:R-:W2:Y:S02]  /*9860*/  @!P0 SYNCS.PHASECHK.TRANS64 P0, [R0+URZ], R3 ;  /* 0x00000003000085a7 */ /* 0x000ea400080010ff */
[----:B--2---:R-:W-:Y:S05]  /*9870*/  @!P0 BRA `(.L_x_165) ;  /* 0xfffffffc00f08947 */ /* 0x004fea000383ffff */
[----:B------:R-:W-:Y:S05]  /*9880*/  BRA `(.L_x_166) ;  /* 0xffffff9000607947 */ /* 0x000fea000383ffff */
.L_x_48:
[----:B---3--:R-:W-:-:S07]  /*9890*/  MOV R0, UR5 ;  /* 0x0000000500007c02 */ /* 0x008fce0008000f00 */
.L_x_167:
[----:B-1----:R1:W2:Y:S02]  /*98a0*/  SYNCS.PHASECHK.TRANS64.TRYWAIT P0, [R0+URZ], R3 ;  /* 0x00000003000075a7 */ /* 0x0022a400080011ff */
[----:B--2---:R-:W-:Y:S05]  /*98b0*/  @!P0 NANOSLEEP.SYNCS 0x989680 ;  /* 0x009896800000895d */ /* 0x004fea0003900000 */
[----:B------:R-:W2:Y:S02]  /*98c0*/  @!P0 SYNCS.PHASECHK.TRANS64 P0, [R0+URZ], R3 ;  /* 0x00000003000085a7 */ /* 0x000ea400080010ff */
[----:B--2---:R-:W-:Y:S05]  /*98d0*/  @!P0 BRA `(.L_x_167) ;  /* 0xfffffffc00f08947 */ /* 0x004fea000383ffff */
[----:B------:R-:W-:Y:S05]  /*98e0*/  BRA `(.L_x_168) ;  /* 0xffffff90006c7947 */ /* 0x000fea000383ffff */
.L_x_49:
[----:B---3--:R-:W-:-:S07]  /*98f0*/  MOV R0, UR5 ;  /* 0x0000000500007c02 */ /* 0x008fce0008000f00 */
.L_x_169:
[----:B-1----:R1:W2:Y:S02]  /*9900*/  SYNCS.PHASECHK.TRANS64.TRYWAIT P0, [R0+URZ], R3 ;  /* 0x00000003000075a7 */ /* 0x0022a400080011ff */
[----:B--2---:R-:W-:Y:S05]  /*9910*/  @!P0 NANOSLEEP.SYNCS 0x989680 ;  /* 0x009896800000895d */ /* 0x004fea0003900000 */
[----:B------:R-:W2:Y:S02]  /*9920*/  @!P0 SYNCS.PHASECHK.TRANS64 P0, [R0+URZ], R3 ;  /* 0x00000003000085a7 */ /* 0x000ea400080010ff */
[----:B--2---:R-:W-:Y:S05]  /*9930*/  @!P0 BRA `(.L_x_169) ;  /* 0xfffffffc00f08947 */ /* 0x004fea000383ffff */
[----:B------:R-:W-:Y:S05]  /*9940*/  BRA `(.L_x_170) ;  /* 0xffffff9000787947 */ /* 0x000fea000383ffff */
.L_x_50:
[----:B---3--:R-:W-:-:S07]  /*9950*/  MOV R0, UR5 ;  /* 0x0000000500007c02 */ /* 0x008fce0008000f00 */
.L_x_171:
[----:B-1----:R1:W2:Y:S02]  /*9960*/  SYNCS.PHASECHK.TRANS64.TRYWAIT P0, [R0+URZ], R3 ;  /* 0x00000003000075a7 */ /* 0x0022a400080011ff */
[----:B--2---:R-:W-:Y:S05]  /*9970*/  @!P0 NANOSLEEP.SYNCS 0x989680 ;  /* 0x009896800000895d */ /* 0x004fea0003900000 */
[----:B------:R-:W2:Y:S02]  /*9980*/  @!P0 SYNCS.PHASECHK.TRANS64 P0, [R0+URZ], R3 ;  /* 0x00000003000085a7 */ /* 0x000ea400080010ff */
[----:B--2---:R-:W-:Y:S05]  /*9990*/  @!P0 BRA `(.L_x_171) ;  /* 0xfffffffc00f08947 */ /* 0x004fea000383ffff */
[----:B------:R-:W-:Y:S05]  /*99a0*/  BRA `(.L_x_172) ;  /* 0xffffff9000847947 */ /* 0x000fea000383ffff */
.L_x_51:
[----:B---3--:R-:W-:-:S07]  /*99b0*/  MOV R0, UR5 ;  /* 0x0000000500007c02 */ /* 0x008fce0008000f00 */
.L_x_173:
[----:B-1----:R1:W2:Y:S02]  /*99c0*/  SYNCS.PHASECHK.TRANS64.TRYWAIT P0, [R0+URZ], R3 ;  /* 0x00000003000075a7 */ /* 0x0022a400080011ff */
[----:B--2---:R-:W-:Y:S05]  /*99d0*/  @!P0 NANOSLEEP.SYNCS 0x989680 ;  /* 0x009896800000895d */ /* 0x004fea0003900000 */
[----:B------:R-:W2:Y:S02]  /*99e0*/  @!P0 SYNCS.PHASECHK.TRANS64 P0, [R0+URZ], R3 ;  /* 0x00000003000085a7 */ /* 0x000ea400080010ff */
[----:B--2---:R-:W-:Y:S05]  /*99f0*/  @!P0 BRA `(.L_x_173) ;  /* 0xfffffffc00f08947 */ /* 0x004fea000383ffff */
[----:B------:R-:W-:Y:S05]  /*9a00*/  BRA `(.L_x_174) ;  /* 0xffffff9000907947 */ /* 0x000fea000383ffff */
.L_x_52:
[----:B---3--:R-:W-:-:S07]  /*9a10*/  MOV R0, UR5 ;  /* 0x0000000500007c02 */ /* 0x008fce0008000f00 */
.L_x_175:
[----:B-1----:R1:W2:Y:S02]  /*9a20*/  SYNCS.PHASECHK.TRANS64.TRYWAIT P0, [R0+URZ], R3 ;  /* 0x00000003000075a7 */ /* 0x0022a400080011ff */
[----:B--2---:R-:W-:Y:S05]  /*9a30*/  @!P0 NANOSLEEP.SYNCS 0x989680 ;  /* 0x009896800000895d */ /* 0x004fea0003900000 */
[----:B------:R-:W2:Y:S02]  /*9a40*/  @!P0 SYNCS.PHASECHK.TRANS64 P0, [R0+URZ], R3 ;  /* 0x00000003000085a7 */ /* 0x000ea400080010ff */
[----:B--2---:R-:W-:Y:S05]  /*9a50*/  @!P0 BRA `(.L_x_175) ;  /* 0xfffffffc00f08947 */ /* 0x004fea000383ffff */
[----:B------:R-:W-:Y:S05]  /*9a60*/  BRA `(.L_x_176) ;  /* 0xffffff90009c7947 */ /* 0x000fea000383ffff */
.L_x_53:
[----:B---3--:R-:W-:-:S07]  /*9a70*/  MOV R0, UR5 ;  /* 0x0000000500007c02 */ /* 0x008fce0008000f00 */
.L_x_177:
[----:B-1----:R1:W2:Y:S02]  /*9a80*/  SYNCS.PHASECHK.TRANS64.TRYWAIT P0, [R0+URZ], R3 ;  /* 0x00000003000075a7 */ /* 0x0022a400080011ff */
[----:B--2---:R-:W-:Y:S05]  /*9a90*/  @!P0 NANOSLEEP.SYNCS 0x989680 ;  /* 0x009896800000895d */ /* 0x004fea0003900000 */
[----:B------:R-:W2:Y:S02]  /*9aa0*/  @!P0 SYNCS.PHASECHK.TRANS64 P0, [R0+URZ], R3 ;  /* 0x00000003000085a7 */ /* 0x000ea400080010ff */
[----:B--2---:R-:W-:Y:S05]  /*9ab0*/  @!P0 BRA `(.L_x_177) ;  /* 0xfffffffc00f08947 */ /* 0x004fea000383ffff */
[----:B------:R-:W-:Y:S05]  /*9ac0*/  BRA `(.L_x_178) ;  /* 0xffffff9000a87947 */ /* 0x000fea000383ffff */
.L_x_54:
[----:B---3--:R-:W-:-:S07]  /*9ad0*/  MOV R0, UR5 ;  /* 0x0000000500007c02 */ /* 0x008fce0008000f00 */
.L_x_179:
[----:B-1----:R1:W2:Y:S02]  /*9ae0*/  SYNCS.PHASECHK.TRANS64.TRYWAIT P0, [R0+URZ], R3 ;  /* 0x00000003000075a7 */ /* 0x0022a400080011ff */
[----:B--2---:R-:W-:Y:S05]  /*9af0*/  @!P0 NANOSLEEP.SYNCS 0x989680 ;  /* 0x009896800000895d */ /* 0x004fea0003900000 */
[----:B------:R-:W2:Y:S02]  /*9b00*/  @!P0 SYNCS.PHASECHK.TRANS64 P0, [R0+URZ], R3 ;  /* 0x00000003000085a7 */ /* 0x000ea400080010ff */
[----:B--2---:R-:W-:Y:S05]  /*9b10*/  @!P0 BRA `(.L_x_179) ;  /* 0xfffffffc00f08947 */ /* 0x004fea000383ffff */
[----:B------:R-:W-:Y:S05]  /*9b20*/  BRA `(.L_x_180) ;  /* 0xffffff9000b47947 */ /* 0x000fea000383ffff */
.L_x_55:
[----:B---3--:R-:W-:-:S07]  /*9b30*/  MOV R0, UR5 ;  /* 0x0000000500007c02 */ /* 0x008fce0008000f00 */
.L_x_181:
[----:B-1----:R1:W2:Y:S02]  /*9b40*/  SYNCS.PHASECHK.TRANS64.TRYWAIT P0, [R0+URZ], R3 ;  /* 0x00000003000075a7 */ /* 0x0022a400080011ff */
[----:B--2---:R-:W-:Y:S05]  /*9b50*/  @!P0 NANOSLEEP.SYNCS 0x989680 ;  /* 0x009896800000895d */ /* 0x004fea0003900000 */
[----:B------:R-:W2:Y:S02]  /*9b60*/  @!P0 SYNCS.PHASECHK.TRANS64 P0, [R0+URZ], R3 ;  /* 0x00000003000085a7 */ /* 0x000ea400080010ff */
[----:B--2---:R-:W-:Y:S05]  /*9b70*/  @!P0 BRA `(.L_x_181) ;  /* 0xfffffffc00f08947 */ /* 0x004fea000383ffff */
[----:B------:R-:W-:Y:S05]  /*9b80*/  BRA `(.L_x_182) ;  /* 0xffffff9000c07947 */ /* 0x000fea000383ffff */
.L_x_56:
[----:B---3--:R-:W-:-:S07]  /*9b90*/  MOV R0, UR5 ;  /* 0x0000000500007c02 */ /* 0x008fce0008000f00 */
.L_x_183:
[----:B-1----:R1:W2:Y:S02]  /*9ba0*/  SYNCS.PHASECHK.TRANS64.TRYWAIT P0, [R0+URZ], R3 ;  /* 0x00000003000075a7 */ /* 0x0022a400080011ff */
[----:B--2---:R-:W-:Y:S05]  /*9bb0*/  @!P0 NANOSLEEP.SYNCS 0x989680 ;  /* 0x009896800000895d */ /* 0x004fea0003900000 */
[----:B------:R-:W2:Y:S02]  /*9bc0*/  @!P0 SYNCS.PHASECHK.TRANS64 P0, [R0+URZ], R3 ;  /* 0x00000003000085a7 */ /* 0x000ea400080010ff */
[----:B--2---:R-:W-:Y:S05]  /*9bd0*/  @!P0 BRA `(.L_x_183) ;  /* 0xfffffffc00f08947 */ /* 0x004fea000383ffff */
[----:B------:R-:W-:Y:S05]  /*9be0*/  BRA `(.L_x_184) ;  /* 0xffffff9000cc7947 */ /* 0x000fea000383ffff */
.L_x_57:
[----:B---3--:R-:W-:-:S07]  /*9bf0*/  MOV R0, UR5 ;  /* 0x0000000500007c02 */ /* 0x008fce0008000f00 */
.L_x_185:
[----:B-1----:R1:W2:Y:S02]  /*9c00*/  SYNCS.PHASECHK.TRANS64.TRYWAIT P0, [R0+URZ], R3 ;  /* 0x00000003000075a7 */ /* 0x0022a400080011ff */
[----:B--2---:R-:W-:Y:S05]  /*9c10*/  @!P0 NANOSLEEP.SYNCS 0x989680 ;  /* 0x009896800000895d */ /* 0x004fea0003900000 */
[----:B------:R-:W2:Y:S02]  /*9c20*/  @!P0 SYNCS.PHASECHK.TRANS64 P0, [R0+URZ], R3 ;  /* 0x00000003000085a7 */ /* 0x000ea400080010ff */
[----:B--2---:R-:W-:Y:S05]  /*9c30*/  @!P0 BRA `(.L_x_185) ;  /* 0xfffffffc00f08947 */ /* 0x004fea000383ffff */
[----:B------:R-:W-:Y:S05]  /*9c40*/  BRA `(.L_x_186) ;  /* 0xffffff9000d87947 */ /* 0x000fea000383ffff */
.L_x_58:
[----:B---3--:R-:W-:-:S07]  /*9c50*/  MOV R0, UR5 ;  /* 0x0000000500007c02 */ /* 0x008fce0008000f00 */
.L_x_187:
[----:B-1----:R1:W2:Y:S02]  /*9c60*/  SYNCS.PHASECHK.TRANS64.TRYWAIT P0, [R0+URZ], R3 ;  /* 0x00000003000075a7 */ /* 0x0022a400080011ff */
[----:B--2---:R-:W-:Y:S05]  /*9c70*/  @!P0 NANOSLEEP.SYNCS 0x989680 ;  /* 0x009896800000895d */ /* 0x004fea0003900000 */
[----:B------:R-:W2:Y:S02]  /*9c80*/  @!P0 SYNCS.PHASECHK.TRANS64 P0, [R0+URZ], R3 ;  /* 0x00000003000085a7 */ /* 0x000ea400080010ff */
[----:B--2---:R-:W-:Y:S05]  /*9c90*/  @!P0 BRA `(.L_x_187) ;  /* 0xfffffffc00f08947 */ /* 0x004fea000383ffff */
[----:B------:R-:W-:Y:S05]  /*9ca0*/  BRA `(.L_x_188) ;  /* 0xffffff9000e47947 */ /* 0x000fea000383ffff */
.L_x_59:
[----:B---3--:R-:W-:-:S07]  /*9cb0*/  MOV R0, UR5 ;  /* 0x0000000500007c02 */ /* 0x008fce0008000f00 */
.L_x_189:
[----:B-1----:R1:W2:Y:S02]  /*9cc0*/  SYNCS.PHASECHK.TRANS64.TRYWAIT P0, [R0+URZ], R3 ;  /* 0x00000003000075a7 */ /* 0x0022a400080011ff */
[----:B--2---:R-:W-:Y:S05]  /*9cd0*/  @!P0 NANOSLEEP.SYNCS 0x989680 ;  /* 0x009896800000895d */ /* 0x004fea0003900000 */
[----:B------:R-:W2:Y:S02]  /*9ce0*/  @!P0 SYNCS.PHASECHK.TRANS64 P0, [R0+URZ], R3 ;  /* 0x00000003000085a7 */ /* 0x000ea400080010ff */
[----:B--2---:R-:W-:Y:S05]  /*9cf0*/  @!P0 BRA `(.L_x_189) ;  /* 0xfffffffc00f08947 */ /* 0x004fea000383ffff */
[----:B------:R-:W-:Y:S05]  /*9d00*/  BRA `(.L_x_190) ;  /* 0xffffff9000f07947 */ /* 0x000fea000383ffff */
.L_x_60:
[----:B---3--:R-:W-:-:S07]  /*9d10*/  MOV R0, UR5 ;  /* 0x0000000500007c02 */ /* 0x008fce0008000f00 */
.L_x_191:
[----:B-1----:R1:W2:Y:S02]  /*9d20*/  SYNCS.PHASECHK.TRANS64.TRYWAIT P0, [R0+URZ], R3 ;  /* 0x00000003000075a7 */ /* 0x0022a400080011ff */
[----:B--2---:R-:W-:Y:S05]  /*9d30*/  @!P0 NANOSLEEP.SYNCS 0x989680 ;  /* 0x009896800000895d */ /* 0x004fea0003900000 */
[----:B------:R-:W2:Y:S02]  /*9d40*/  @!P0 SYNCS.PHASECHK.TRANS64 P0, [R0+URZ], R3 ;  /* 0x00000003000085a7 */ /* 0x000ea400080010ff */
[----:B--2---:R-:W-:Y:S05]  /*9d50*/  @!P0 BRA `(.L_x_191) ;  /* 0xfffffffc00f08947 */ /* 0x004fea000383ffff */
[----:B------:R-:W-:Y:S05]  /*9d60*/  BRA `(.L_x_192) ;  /* 0xffffff9000fc7947 */ /* 0x000fea000383ffff */
.L_x_61:
[----:B---3--:R-:W-:-:S07]  /*9d70*/  MOV R0, UR5 ;  /* 0x0000000500007c02 */ /* 0x008fce0008000f00 */
.L_x_193:
[----:B-1----:R1:W2:Y:S02]  /*9d80*/  SYNCS.PHASECHK.TRANS64.TRYWAIT P0, [R0+URZ], R3 ;  /* 0x00000003000075a7 */ /* 0x0022a400080011ff */
[----:B--2---:R-:W-:Y:S05]  /*9d90*/  @!P0 NANOSLEEP.SYNCS 0x989680 ;  /* 0x009896800000895d */ /* 0x004fea0003900000 */
[----:B------:R-:W2:Y:S02]  /*9da0*/  @!P0 SYNCS.PHASECHK.TRANS64 P0, [R0+URZ], R3 ;  /* 0x00000003000085a7 */ /* 0x000ea400080010ff */
[----:B--2---:R-:W-:Y:S05]  /*9db0*/  @!P0 BRA `(.L_x_193) ;  /* 0xfffffffc00f08947 */ /* 0x004fea000383ffff */
[----:B------:R-:W-:Y:S05]  /*9dc0*/  BRA `(.L_x_194) ;  /* 0xffffff9400087947 */ /* 0x000fea000383ffff */
.L_x_62:
[----:B---3--:R-:W-:-:S07]  /*9dd0*/  MOV R0, UR5 ;  /* 0x0000000500007c02 */ /* 0x008fce0008000f00 */
.L_x_195:
[----:B-1----:R1:W2:Y:S02]  /*9de0*/  SYNCS.PHASECHK.TRANS64.TRYWAIT P0, [R0+URZ], R3 ;  /* 0x00000003000075a7 */ /* 0x0022a400080011ff */
[----:B--2---:R-:W-:Y:S05]  /*9df0*/  @!P0 NANOSLEEP.SYNCS 0x989680 ;  /* 0x009896800000895d */ /* 0x004fea0003900000 */
[----:B------:R-:W2:Y:S02]  /*9e00*/  @!P0 SYNCS.PHASECHK.TRANS64 P0, [R0+URZ], R3 ;  /* 0x00000003000085a7 */ /* 0x000ea400080010ff */
[----:B--2---:R-:W-:Y:S05]  /*9e10*/  @!P0 BRA `(.L_x_195) ;  /* 0xfffffffc00f08947 */ /* 0x004fea000383ffff */
[----:B------:R-:W-:Y:S05]  /*9e20*/  BRA `(.L_x_196) ;  /* 0xffffff9400147947 */ /* 0x000fea000383ffff */
.L_x_65:
[----:B-1----:R1:W2:Y:S02]  /*9e30*/  SYNCS.PHASECHK.TRANS64.TRYWAIT P0, [R0+URZ+0x1e0], R4 ;  /* 0x0001e004000075a7 */ /* 0x0022a400080011ff */
[----:B--2---:R-:W-:Y:S05]  /*9e40*/  @!P0 NANOSLEEP.SYNCS 0x989680 ;  /* 0x009896800000895d */ /* 0x004fea0003900000 */
[----:B------:R-:W2:Y:S02]  /*9e50*/  @!P0 SYNCS.PHASECHK.TRANS64 P0, [R0+URZ+0x1e0], R4 ;  /* 0x0001e004000085a7 */ /* 0x000ea400080010ff */
[----:B--2---:R-:W-:Y:S05]  /*9e60*/  @!P0 BRA `(.L_x_65) ;  /* 0xfffffffc00f08947 */ /* 0x004fea000383ffff */
[----:B------:R-:W-:Y:S05]  /*9e70*/  BRA `(.L_x_197) ;  /* 0xffffff9400747947 */ /* 0x000fea000383ffff */
.L_x_66:
[----:B------:R-:W-:-:S07]  /*9e80*/  MOV R0, UR5 ;  /* 0x0000000500007c02 */ /* 0x000fce0008000f00 */
.L_x_198:
[----:B-1----:R1:W2:Y:S02]  /*9e90*/  SYNCS.PHASECHK.TRANS64.TRYWAIT P0, [R0+URZ+0x190], R5 ;  /* 0x00019005000075a7 */ /* 0x0022a400080011ff */
[----:B--2---:R-:W-:Y:S05]  /*9ea0*/  @!P0 NANOSLEEP.SYNCS 0x989680 ;  /* 0x009896800000895d */ /* 0x004fea0003900000 */
[----:B------:R-:W2:Y:S02]  /*9eb0*/  @!P0 SYNCS.PHASECHK.TRANS64 P0, [R0+URZ+0x190], R5 ;  /* 0x00019005000085a7 */ /* 0x000ea400080010ff */
[----:B--2---:R-:W-:Y:S05]  /*9ec0*/  @!P0 BRA `(.L_x_198) ;  /* 0xfffffffc00f08947 */ /* 0x004fea000383ffff */
[----:B------:R-:W-:Y:S05]  /*9ed0*/  BRA `(.L_x_199) ;  /* 0xffffff9400847947 */ /* 0x000fea000383ffff */
.L_x_67:
[----:B-1----:R1:W2:Y:S02]  /*9ee0*/  SYNCS.PHASECHK.TRANS64.TRYWAIT P1, [R0+URZ+0x180], R4 ;  /* 0x00018004000075a7 */ /* 0x0022a400080211ff */
[----:B--2---:R-:W-:Y:S05]  /*9ef0*/  @!P1 NANOSLEEP.SYNCS 0x989680 ;  /* 0x009896800000995d */ /* 0x004fea0003900000 */
[----:B------:R-:W2:Y:S02]  /*9f00*/  @!P1 SYNCS.PHASECHK.TRANS64 P1, [R0+URZ+0x180], R4 ;  /* 0x00018004000095a7 */ /* 0x000ea400080210ff */
[----:B--2---:R-:W-:Y:S05]  /*9f10*/  @!P1 BRA `(.L_x_67) ;  /* 0xfffffffc00f09947 */ /* 0x004fea000383ffff */
[----:B------:R-:W-:Y:S05]  /*9f20*/  BRA `(.L_x_200) ;  /* 0xffffff9400b47947 */ /* 0x000fea000383ffff */
.L_x_70:
[----:B------:R-:W-:-:S07]  /*9f30*/  MOV R0, UR5 ;  /* 0x0000000500007c02 */ /* 0x000fce0008000f00 */
.L_x_201:
[----:B-1----:R1:W2:Y:S02]  /*9f40*/  SYNCS.PHASECHK.TRANS64.TRYWAIT P0, [R0+URZ+0x190], R2 ;  /* 0x00019002000075a7 */ /* 0x0022a400080011ff */
[----:B--2---:R-:W-:Y:S05]  /*9f50*/  @!P0 NANOSLEEP.SYNCS 0x989680 ;  /* 0x009896800000895d */ /* 0x004fea0003900000 */
[----:B------:R-:W2:Y:S02]  /*9f60*/  @!P0 SYNCS.PHASECHK.TRANS64 P0, [R0+URZ+0x190], R2 ;  /* 0x00019002000085a7 */ /* 0x000ea400080010ff */
[----:B--2---:R-:W-:Y:S05]  /*9f70*/  @!P0 BRA `(.L_x_201) ;  /* 0xfffffffc00f08947 */ /* 0x004fea000383ffff */
[----:B------:R-:W-:Y:S05]  /*9f80*/  BRA `(.L_x_69) ;  /* 0xffffff9800087947 */ /* 0x000fea000383ffff */
.L_x_79:
[----:B-1----:R-:W-:-:S04]  /*9f90*/  MOV R4, UR4 ;  /* 0x0000000400047c02 */ /* 0x002fc80008000f00 */
[----:B------:R1:W2:Y:S03]  /*9fa0*/  SYNCS.PHASECHK.TRANS64.TRYWAIT P0, [R4+URZ+0x8], R5 ;  /* 0x00000805040075a7 */ /* 0x0002a600080011ff */
[----:B--2---:R-:W-:Y:S05]  /*9fb0*/  @!P0 NANOSLEEP.SYNCS 0x989680 ;  /* 0x009896800000895d */ /* 0x004fea0003900000 */
[----:B------:R-:W2:Y:S02]  /*9fc0*/  @!P0 SYNCS.PHASECHK.TRANS64 P0, [R4+URZ+0x8], R5 ;  /* 0x00000805040085a7 */ /* 0x000ea400080010ff */
[----:B--2---:R-:W-:Y:S05]  /*9fd0*/  @!P0 BRA `(.L_x_79) ;  /* 0xfffffffc00ec8947 */ /* 0x004fea000383ffff */
[----:B------:R-:W-:Y:S05]  /*9fe0*/  BRA `(.L_x_78) ;  /* 0xffffff9800bc7947 */ /* 0x000fea000383ffff */
.L_x_81:
[----:B------:R-:W-:Y:S01]  /*9ff0*/  BSSY B0, `(.L_x_202) ;  /* 0x0000006000007945 */ /* 0x000fe20003800000 */
[----:B------:R-:W-:-:S07]  /*a000*/  MOV R15, 0xffffffff ;  /* 0xffffffff000f7802 */ /* 0x000fce0000000f00 */
[----:B-1---5:R-:W-:Y:S05]  /*a010*/  WARPSYNC.COLLECTIVE R15, `(.L_x_203) ;  /* 0x000000000f0c7348 */ /* 0x022fea0003c00000 */
[----:B------:R-:W-:Y:S02]  /*a020*/  ELECT P6, UR79, PT ;  /* 0x00000000004f782f */ /* 0x000fe400038c0000 */
[----:B------:R-:W-:Y:S01]  /*a030*/  MOV R14, UR79 ;  /* 0x0000004f000e7c02 */ /* 0x000fe20008000f00 */
[----:B-1---5:R-:W-:Y:S10]  /*a040*/  ENDCOLLECTIVE ;  /* 0x000000000000791b */ /* 0x022ff40003800000 */
.L_x_203:
[----:B------:R-:W-:Y:S05]  /*a050*/  BSYNC B0 ;  /* 0x0000000000007941 */ /* 0x000fea0003800000 */
.L_x_202:
[----:B------:R-:W-:Y:S05]  /*a060*/  BRA `(.L_x_204) ;  /* 0xffffff9800ec7947 */ /* 0x000fea000383ffff */
.L_x_83:
[----:B-1----:R-:W-:-:S04]  /*a070*/  MOV R2, UR4 ;  /* 0x0000000400027c02 */ /* 0x002fc80008000f00 */
[----:B------:R1:W2:Y:S03]  /*a080*/  SYNCS.PHASECHK.TRANS64.TRYWAIT P0, [R2+URZ+0x8], R3 ;  /* 0x00000803020075a7 */ /* 0x0002a600080011ff */
[----:B--2---:R-:W-:Y:S05]  /*a090*/  @!P0 NANOSLEEP.SYNCS 0x989680 ;  /* 0x009896800000895d */ /* 0x004fea0003900000 */
[----:B------:R-:W2:Y:S02]  /*a0a0*/  @!P0 SYNCS.PHASECHK.TRANS64 P0, [R2+URZ+0x8], R3 ;  /* 0x00000803020085a7 */ /* 0x000ea400080010ff */
[----:B--2---:R-:W-:Y:S05]  /*a0b0*/  @!P0 BRA `(.L_x_83) ;  /* 0xfffffffc00ec8947 */ /* 0x004fea000383ffff */
[----:B------:R-:W-:Y:S05]  /*a0c0*/  BRA `(.L_x_82) ;  /* 0xffffff9800f07947 */ /* 0x000fea000383ffff */
.L_x_84:
[----:B-1----:R1:W2:Y:S02]  /*a0d0*/  SYNCS.PHASECHK.TRANS64.TRYWAIT P0, [R0+URZ+0x180], R4 ;  /* 0x00018004000075a7 */ /* 0x0022a400080011ff */
[----:B--2---:R-:W-:Y:S05]  /*a0e0*/  @!P0 NANOSLEEP.SYNCS 0x989680 ;  /* 0x009896800000895d */ /* 0x004fea0003900000 */
[----:B------:R-:W2:Y:S02]  /*a0f0*/  @!P0 SYNCS.PHASECHK.TRANS64 P0, [R0+URZ+0x180], R4 ;  /* 0x00018004000085a7 */ /* 0x000ea400080010ff */
[----:B--2---:R-:W-:Y:S05]  /*a100*/  @!P0 BRA `(.L_x_84) ;  /* 0xfffffffc00f08947 */ /* 0x004fea000383ffff */
[----:B------:R-:W-:Y:S05]  /*a110*/  BRA `(.L_x_205) ;  /* 0xffffff9c00cc7947 */ /* 0x000fea000383ffff */
.L_x_86:
[----:B------:R-:W-:-:S07]  /*a120*/  MOV R0, UR19 ;  /* 0x0000001300007c02 */ /* 0x000fce0008000f00 */
.L_x_206:
[----:B-1----:R1:W2:Y:S02]  /*a130*/  SYNCS.PHASECHK.TRANS64.TRYWAIT P0, [R0+URZ+0x1c0], R4 ;  /* 0x0001c004000075a7 */ /* 0x0022a400080011ff */
[----:B--2---:R-:W-:Y:S05]  /*a140*/  @!P0 NANOSLEEP.SYNCS 0x989680 ;  /* 0x009896800000895d */ /* 0x004fea0003900000 */
[----:B------:R-:W2:Y:S02]  /*a150*/  @!P0 SYNCS.PHASECHK.TRANS64 P0, [R0+URZ+0x1c0], R4 ;  /* 0x0001c004000085a7 */ /* 0x000ea400080010ff */
[----:B--2---:R-:W-:Y:S05]  /*a160*/  @!P0 BRA `(.L_x_206) ;  /* 0xfffffffc00f08947 */ /* 0x004fea000383ffff */
[----:B------:R-:W-:Y:S05]  /*a170*/  BRA `(.L_x_207) ;  /* 0xffffffa000187947 */ /* 0x000fea000383ffff */
.L_x_89:
[----:B------:R-:W-:Y:S07]  /*a180*/  MOV R0, UR7 ;  /* 0x0000000700007c02 */ /* 0x000fee0008000f00 */
.L_x_208:
[----:B-1----:R1:W2:Y:S02]  /*a190*/  SYNCS.PHASECHK.TRANS64.TRYWAIT P0, [R0+URZ], R4 ;  /* 0x00000004000075a7 */ /* 0x0022a400080011ff */
[----:B--2---:R-:W-:Y:S05]  /*a1a0*/  @!P0 NANOSLEEP.SYNCS 0x989680 ;  /* 0x009896800000895d */ /* 0x004fea0003900000 */
[----:B------:R-:W2:Y:S02]  /*a1b0*/  @!P0 SYNCS.PHASECHK.TRANS64 P0, [R0+URZ], R4 ;  /* 0x00000004000085a7 */ /* 0x000ea400080010ff */
[----:B--2---:R-:W-:Y:S05]  /*a1c0*/  @!P0 BRA `(.L_x_208) ;  /* 0xfffffffc00f08947 */ /* 0x004fea000383ffff */
[----:B------:R-:W-:Y:S05]  /*a1d0*/  BRA `(.L_x_88) ;  /* 0xffffffa0002c7947 */ /* 0x000fea000383ffff */
.L_x_93:
[----:B-1----:R-:W-:-:S07]  /*a1e0*/  MOV R0, UR6 ;  /* 0x0000000600007c02 */ /* 0x002fce0008000f00 */
.L_x_209:
[----:B-1----:R1:W2:Y:S02]  /*a1f0*/  SYNCS.PHASECHK.TRANS64.TRYWAIT P0, [R0+URZ], R2 ;  /* 0x00000002000075a7 */ /* 0x0022a400080011ff */
[----:B--2---:R-:W-:Y:S05]  /*a200*/  @!P0 NANOSLEEP.SYNCS 0x989680 ;  /* 0x009896800000895d */ /* 0x004fea0003900000 */
[----:B------:R-:W2:Y:S02]  /*a210*/  @!P0 SYNCS.PHASECHK.TRANS64 P0, [R0+URZ], R2 ;  /* 0x00000002000085a7 */ /* 0x000ea400080010ff */
[----:B--2---:R-:W-:Y:S05]  /*a220*/  @!P0 BRA `(.L_x_209) ;  /* 0xfffffffc00f08947 */ /* 0x004fea000383ffff */
[----:B------:R-:W-:Y:S05]  /*a230*/  BRA `(.L_x_210) ;  /* 0xffffffa000f87947 */ /* 0x000fea000383ffff */
.L_x_94:
[----:B------:R-:W-:-:S07]  /*a240*/  MOV R0, UR6 ;  /* 0x0000000600007c02 */ /* 0x000fce0008000f00 */
.L_x_211:
[----:B-1----:R1:W2:Y:S02]  /*a250*/  SYNCS.PHASECHK.TRANS64.TRYWAIT P0, [R0+URZ], R3 ;  /* 0x00000003000075a7 */ /* 0x0022a400080011ff */
[----:B--2---:R-:W-:Y:S05]  /*a260*/  @!P0 NANOSLEEP.SYNCS 0x989680 ;  /* 0x009896800000895d */ /* 0x004fea0003900000 */
[----:B------:R-:W2:Y:S02]  /*a270*/  @!P0 SYNCS.PHASECHK.TRANS64 P0, [R0+URZ], R3 ;  /* 0x00000003000085a7 */ /* 0x000ea400080010ff */
[----:B--2---:R-:W-:Y:S05]  /*a280*/  @!P0 BRA `(.L_x_211) ;  /* 0xfffffffc00f08947 */ /* 0x004fea000383ffff */
[----:B------:R-:W-:Y:S05]  /*a290*/  BRA `(.L_x_212) ;  /* 0xffffffa400047947 */ /* 0x000fea000383ffff */
.L_x_95:
[----:B------:R-:W-:-:S07]  /*a2a0*/  MOV R0, UR6 ;  /* 0x0000000600007c02 */ /* 0x000fce0008000f00 */
.L_x_213:
[----:B-1----:R1:W2:Y:S02]  /*a2b0*/  SYNCS.PHASECHK.TRANS64.TRYWAIT P0, [R0+URZ], R3 ;  /* 0x00000003000075a7 */ /* 0x0022a400080011ff */
[----:B--2---:R-:W-:Y:S05]  /*a2c0*/  @!P0 NANOSLEEP.SYNCS 0x989680 ;  /* 0x009896800000895d */ /* 0x004fea0003900000 */
[----:B------:R-:W2:Y:S02]  /*a2d0*/  @!P0 SYNCS.PHASECHK.TRANS64 P0, [R0+URZ], R3 ;  /* 0x00000003000085a7 */ /* 0x000ea400080010ff */
[----:B--2---:R-:W-:Y:S05]  /*a2e0*/  @!P0 BRA `(.L_x_213) ;  /* 0xfffffffc00f08947 */ /* 0x004fea000383ffff */
[----:B------:R-:W-:Y:S05]  /*a2f0*/  BRA `(.L_x_214) ;  /* 0xffffffa400107947 */ /* 0x000fea000383ffff */
.L_x_98:
[----:B------:R-:W-:-:S07]  /*a300*/  MOV R0, UR11 ;  /* 0x0000000b00007c02 */ /* 0x000fce0008000f00 */
.L_x_215:
[----:B-1----:R1:W2:Y:S02]  /*a310*/  SYNCS.PHASECHK.TRANS64.TRYWAIT P1, [R0+URZ+0x200], R2 ;  /* 0x00020002000075a7 */ /* 0x0022a400080211ff */
[----:B--2---:R-:W-:Y:S05]  /*a320*/  @!P1 NANOSLEEP.SYNCS 0x989680 ;  /* 0x009896800000995d */ /* 0x004fea0003900000 */
[----:B------:R-:W2:Y:S02]  /*a330*/  @!P1 SYNCS.PHASECHK.TRANS64 P1, [R0+URZ+0x200], R2 ;  /* 0x00020002000095a7 */ /* 0x000ea400080210ff */
[----:B--2---:R-:W-:Y:S05]  /*a340*/  @!P1 BRA `(.L_x_215) ;  /* 0xfffffffc00f09947 */ /* 0x004fea000383ffff */
[----:B------:R-:W-:Y:S05]  /*a350*/  BRA `(.L_x_216) ;  /* 0xffffffa4005c7947 */ /* 0x000fea000383ffff */
.L_x_103:
[----:B--2---:R2:W4:Y:S02]  /*a360*/  SYNCS.PHASECHK.TRANS64.TRYWAIT P0, [R0+URZ+0x180], R2 ;  /* 0x00018002000075a7 */ /* 0x00452400080011ff */
[----:B----4-:R-:W-:Y:S05]  /*a370*/  @!P0 NANOSLEEP.SYNCS 0x989680 ;  /* 0x009896800000895d */ /* 0x010fea0003900000 */
[----:B------:R-:W4:Y:S02]  /*a380*/  @!P0 SYNCS.PHASECHK.TRANS64 P0, [R0+URZ+0x180], R2 ;  /* 0x00018002000085a7 */ /* 0x000f2400080010ff */
[----:B----4-:R-:W-:Y:S05]  /*a390*/  @!P0 BRA `(.L_x_103) ;  /* 0xfffffffc00f08947 */ /* 0x010fea000383ffff */
[----:B------:R-:W-:Y:S05]  /*a3a0*/  BRA `(.L_x_217) ;  /* 0xffffffa8006c7947 */ /* 0x000fea000383ffff */
.L_x_106:
[----:B------:R-:W-:Y:S07]  /*a3b0*/  MOV R0, UR7 ;  /* 0x0000000700007c02 */ /* 0x000fee0008000f00 */
.L_x_218:
[----:B--2---:R2:W4:Y:S02]  /*a3c0*/  SYNCS.PHASECHK.TRANS64.TRYWAIT P0, [R0+URZ+0x178], R2 ;  /* 0x00017802000075a7 */ /* 0x00452400080011ff */
[----:B----4-:R-:W-:Y:S05]  /*a3d0*/  @!P0 NANOSLEEP.SYNCS 0x989680 ;  /* 0x009896800000895d */ /* 0x010fea0003900000 */
[----:B------:R-:W4:Y:S02]  /*a3e0*/  @!P0 SYNCS.PHASECHK.TRANS64 P0, [R0+URZ+0x178], R2 ;  /* 0x00017802000085a7 */ /* 0x000f2400080010ff */
[----:B----4-:R-:W-:Y:S05]  /*a3f0*/  @!P0 BRA `(.L_x_218) ;  /* 0xfffffffc00f08947 */ /* 0x010fea000383ffff */
[----:B------:R-:W-:Y:S05]  /*a400*/  BRA `(.L_x_105) ;  /* 0xffffffac004c7947 */ /* 0x000fea000383ffff */
.L_x_109:
[----:B------:R-:W-:Y:S07]  /*a410*/  MOV R0, UR7 ;  /* 0x0000000700007c02 */ /* 0x000fee0008000f00 */
.L_x_219:
[----:B-1----:R1:W2:Y:S02]  /*a420*/  SYNCS.PHASECHK.TRANS64.TRYWAIT P0, [R0+URZ+0x158], R14 ;  /* 0x0001580e000075a7 */ /* 0x0022a400080011ff */
[----:B--2---:R-:W-:Y:S05]  /*a430*/  @!P0 NANOSLEEP.SYNCS 0x989680 ;  /* 0x009896800000895d */ /* 0x004fea0003900000 */
[----:B------:R-:W2:Y:S02]  /*a440*/  @!P0 SYNCS.PHASECHK.TRANS64 P0, [R0+URZ+0x158], R14 ;  /* 0x0001580e000085a7 */ /* 0x000ea400080010ff */
[----:B--2---:R-:W-:Y:S05]  /*a450*/  @!P0 BRA `(.L_x_219) ;  /* 0xfffffffc00f08947 */ /* 0x004fea000383ffff */
[----:B------:R-:W-:Y:S05]  /*a460*/  BRA `(.L_x_220) ;  /* 0xffffffac00c47947 */ /* 0x000fea000383ffff */
.L_x_110:
[----:B------:R-:W-:Y:S07]  /*a470*/  MOV R0, UR7 ;  /* 0x0000000700007c02 */ /* 0x000fee0008000f00 */
.L_x_221:
[----:B-1----:R1:W2:Y:S02]  /*a480*/  SYNCS.PHASECHK.TRANS64.TRYWAIT P0, [R0+URZ+0x160], R14 ;  /* 0x0001600e000075a7 */ /* 0x0022a400080011ff */
[----:B--2---:R-:W-:Y:S05]  /*a490*/  @!P0 NANOSLEEP.SYNCS 0x989680 ;  /* 0x009896800000895d */ /* 0x004fea0003900000 */
[----:B------:R-:W2:Y:S02]  /*a4a0*/  @!P0 SYNCS.PHASECHK.TRANS64 P0, [R0+URZ+0x160], R14 ;  /* 0x0001600e000085a7 */ /* 0x000ea400080010ff */
[----:B--2---:R-:W-:Y:S05]  /*a4b0*/  @!P0 BRA `(.L_x_221) ;  /* 0xfffffffc00f08947 */ /* 0x004fea000383ffff */
[----:B------:R-:W-:Y:S05]  /*a4c0*/  BRA `(.L_x_222) ;  /* 0xffffffb000187947 */ /* 0x000fea000383ffff */
.L_x_111:
[----:B------:R-:W-:Y:S07]  /*a4d0*/  MOV R0, UR7 ;  /* 0x0000000700007c02 */ /* 0x000fee0008000f00 */
.L_x_223:
[----:B-1----:R1:W2:Y:S02]  /*a4e0*/  SYNCS.PHASECHK.TRANS64.TRYWAIT P0, [R0+URZ+0x168], R14 ;  /* 0x0001680e000075a7 */ /* 0x0022a400080011ff */
[----:B--2---:R-:W-:Y:S05]  /*a4f0*/  @!P0 NANOSLEEP.SYNCS 0x989680 ;  /* 0x009896800000895d */ /* 0x004fea0003900000 */
[----:B------:R-:W2:Y:S02]  /*a500*/  @!P0 SYNCS.PHASECHK.TRANS64 P0, [R0+URZ+0x168], R14 ;  /* 0x0001680e000085a7 */ /* 0x000ea400080010ff */
[----:B--2---:R-:W-:Y:S05]  /*a510*/  @!P0 BRA `(.L_x_223) ;  /* 0xfffffffc00f08947 */ /* 0x004fea000383ffff */
[----:B------:R-:W-:Y:S05]  /*a520*/  BRA `(.L_x_224) ;  /* 0xffffffb000b87947 */ /* 0x000fea000383ffff */
.L_x_113:
[----:B------:R-:W-:-:S07]  /*a530*/  MOV R0, UR7 ;  /* 0x0000000700007c02 */ /* 0x000fce0008000f00 */
.L_x_225:
[----:B-1----:R1:W4:Y:S02]  /*a540*/  SYNCS.PHASECHK.TRANS64.TRYWAIT P0, [R0+URZ+0x158], R2 ;  /* 0x00015802000075a7 */ /* 0x00232400080011ff */
[----:B----4-:R-:W-:Y:S05]  /*a550*/  @!P0 NANOSLEEP.SYNCS 0x989680 ;  /* 0x009896800000895d */ /* 0x010fea0003900000 */
[----:B------:R-:W4:Y:S02]  /*a560*/  @!P0 SYNCS.PHASECHK.TRANS64 P0, [R0+URZ+0x158], R2 ;  /* 0x00015802000085a7 */ /* 0x000f2400080010ff */
[----:B----4-:R-:W-:Y:S05]  /*a570*/  @!P0 BRA `(.L_x_225) ;  /* 0xfffffffc00f08947 */ /* 0x010fea000383ffff */
[----:B------:R-:W-:Y:S05]  /*a580*/  BRA `(.L_x_226) ;  /* 0xffffffb400407947 */ /* 0x000fea000383ffff */
.L_x_114:
[----:B-1----:R-:W-:-:S07]  /*a590*/  MOV R0, UR7 ;  /* 0x0000000700007c02 */ /* 0x002fce0008000f00 */
.L_x_227:
[----:B-1----:R1:W4:Y:S02]  /*a5a0*/  SYNCS.PHASECHK.TRANS64.TRYWAIT P0, [R0+URZ+0x160], R2 ;  /* 0x00016002000075a7 */ /* 0x00232400080011ff */
[----:B----4-:R-:W-:Y:S05]  /*a5b0*/  @!P0 NANOSLEEP.SYNCS 0x989680 ;  /* 0x009896800000895d */ /* 0x010fea0003900000 */
[----:B------:R-:W4:Y:S02]  /*a5c0*/  @!P0 SYNCS.PHASECHK.TRANS64 P0, [R0+URZ+0x160], R2 ;  /* 0x00016002000085a7 */ /* 0x000f2400080010ff */
[----:B----4-:R-:W-:Y:S05]  /*a5d0*/  @!P0 BRA `(.L_x_227) ;  /* 0xfffffffc00f08947 */ /* 0x010fea000383ffff */
[----:B------:R-:W-:Y:S05]  /*a5e0*/  BRA `(.L_x_228) ;  /* 0xffffffb400307947 */ /* 0x000fea000383ffff */
.L_x_116:
[----:B--2---:R2:W4:Y:S02]  /*a5f0*/  SYNCS.PHASECHK.TRANS64.TRYWAIT P0, [R0+URZ+0x180], R2 ;  /* 0x00018002000075a7 */ /* 0x00452400080011ff */
[----:B----4-:R-:W-:Y:S05]  /*a600*/  @!P0 NANOSLEEP.SYNCS 0x989680 ;  /* 0x009896800000895d */ /* 0x010fea0003900000 */
[----:B------:R-:W4:Y:S02]  /*a610*/  @!P0 SYNCS.PHASECHK.TRANS64 P0, [R0+URZ+0x180], R2 ;  /* 0x00018002000085a7 */ /* 0x000f2400080010ff */
[----:B----4-:R-:W-:Y:S05]  /*a620*/  @!P0 BRA `(.L_x_116) ;  /* 0xfffffffc00f08947 */ /* 0x010fea000383ffff */
[----:B------:R-:W-:Y:S05]  /*a630*/  BRA `(.L_x_229) ;  /* 0xffffffb400f87947 */ /* 0x000fea000383ffff */
.L_x_126:
[----:B-1----:R1:W2:Y:S02]  /*a640*/  SYNCS.PHASECHK.TRANS64.TRYWAIT P1, [R3+URZ+0x140], R0 ;  /* 0x00014000030075a7 */ /* 0x0022a400080211ff */
[----:B--2---:R-:W-:Y:S05]  /*a650*/  @!P1 NANOSLEEP.SYNCS 0x989680 ;  /* 0x009896800000995d */ /* 0x004fea0003900000 */
[----:B------:R-:W2:Y:S02]  /*a660*/  @!P1 SYNCS.PHASECHK.TRANS64 P1, [R3+URZ+0x140], R0 ;  /* 0x00014000030095a7 */ /* 0x000ea400080210ff */
[----:B--2---:R-:W-:Y:S05]  /*a670*/  @!P1 BRA `(.L_x_126) ;  /* 0xfffffffc00f09947 */ /* 0x004fea000383ffff */
[----:B------:R-:W-:Y:S05]  /*a680*/  BRA `(.L_x_125) ;  /* 0xffffffc400047947 */ /* 0x000fea000383ffff */
.L_x_128:
[----:B-1----:R1:W2:Y:S02]  /*a690*/  SYNCS.PHASECHK.TRANS64.TRYWAIT P0, [R112+URZ+0x1a0], R4 ;  /* 0x0001a004700075a7 */ /* 0x0022a400080011ff */
[----:B--2---:R-:W-:Y:S05]  /*a6a0*/  @!P0 NANOSLEEP.SYNCS 0x989680 ;  /* 0x009896800000895d */ /* 0x004fea0003900000 */
[----:B------:R-:W2:Y:S02]  /*a6b0*/  @!P0 SYNCS.PHASECHK.TRANS64 P0, [R112+URZ+0x1a0], R4 ;  /* 0x0001a004700085a7 */ /* 0x000ea400080010ff */
[----:B--2---:R-:W-:Y:S05]  /*a6c0*/  @!P0 BRA `(.L_x_128) ;  /* 0xfffffffc00f08947 */ /* 0x004fea000383ffff */
[----:B------:R-:W-:Y:S05]  /*a6d0*/  BRA `(.L_x_127) ;  /* 0xffffffc400587947 */ /* 0x000fea000383ffff */
.L_x_138:
[----:B-1----:R1:W2:Y:S02]  /*a6e0*/  SYNCS.PHASECHK.TRANS64.TRYWAIT P0, [R3+URZ+0x140], R2 ;  /* 0x00014002030075a7 */ /* 0x0022a400080011ff */
[----:B--2---:R-:W-:Y:S05]  /*a6f0*/  @!P0 NANOSLEEP.SYNCS 0x989680 ;  /* 0x009896800000895d */ /* 0x004fea0003900000 */
[----:B------:R-:W2:Y:S02]  /*a700*/  @!P0 SYNCS.PHASECHK.TRANS64 P0, [R3+URZ+0x140], R2 ;  /* 0x00014002030085a7 */ /* 0x000ea400080010ff */
[----:B--2---:R-:W-:Y:S05]  /*a710*/  @!P0 BRA `(.L_x_138) ;  /* 0xfffffffc00f08947 */ /* 0x004fea000383ffff */
[----:B------:R-:W-:Y:S05]  /*a720*/  BRA `(.L_x_137) ;  /* 0xffffffd000787947 */ /* 0x000fea000383ffff */
.L_x_148:
[----:B-1----:R1:W2:Y:S02]  /*a730*/  SYNCS.PHASECHK.TRANS64.TRYWAIT P0, [R2+URZ+0x140], R4 ;  /* 0x00014004020075a7 */ /* 0x0022a400080011ff */
[----:B--2---:R-:W-:Y:S05]  /*a740*/  @!P0 NANOSLEEP.SYNCS 0x989680 ;  /* 0x009896800000895d */ /* 0x004fea0003900000 */
[----:B------:R-:W2:Y:S02]  /*a750*/  @!P0 SYNCS.PHASECHK.TRANS64 P0, [R2+URZ+0x140], R4 ;  /* 0x00014004020085a7 */ /* 0x000ea400080010ff */
[----:B--2---:R-:W-:Y:S05]  /*a760*/  @!P0 BRA `(.L_x_148) ;  /* 0xfffffffc00f08947 */ /* 0x004fea000383ffff */
[----:B------:R-:W-:Y:S05]  /*a770*/  BRA `(.L_x_147) ;  /* 0xffffffdc00f47947 */ /* 0x000fea000383ffff */
        .weak           $__internal_0_$__cuda_sm10x_tcgen05_guardrail_trap_col_being_dealloced_not_returned_by_alloc
        .type           $__internal_0_$__cuda_sm10x_tcgen05_guardrail_trap_col_being_dealloced_not_returned_by_alloc,@function
        .size           $__internal_0_$__cuda_sm10x_tcgen05_guardrail_trap_col_being_dealloced_not_returned_by_alloc,($__internal_1_$__cuda_sm10x_tcgen05_guardrail_trap_phase_invalid_during_alloc - $__internal_0_$__cuda_sm10x_tcgen05_guardrail_trap_col_being_dealloced_not_returned_by_alloc)
$__internal_0_$__cuda_sm10x_tcgen05_guardrail_trap_col_being_dealloced_not_returned_by_alloc:
[----:B------:R-:W-:Y:S05]  /*a780*/  BPT.TRAP 0x1 ;  /* 0x000000040000795c */ /* 0x000fea0000300000 */
[----:B------:R-:W-:-:S04]  /*a790*/  HFMA2 R3, -RZ, RZ, 0, 0 ;  /* 0x00000000ff037431 */ /* 0x000fc800000001ff */
[----:B------:R-:W-:Y:S05]  /*a7a0*/  RET.REL.NODEC R2 `(_ZN7cutlass13device_kernelINS_4gemm6kernel13GemmUniversalIN4cute5tupleIJiiiiEEENS1_10collective13CollectiveMmaINS1_35MainloopSm100TmaUmmaWarpSpecializedILi20ELi2ELi4ENS5_IJNS4_1CILi2EEENSA_ILi1EEESC_EEEEENS5_IJNSA_ILi128EEENSA_ILi192EEENSA_ILi64EEEEEENS_12float_e4m3_tENS5_IJlSC_lEEESJ_SK_NS4_8TiledMMAINS4_8MMA_AtomIJNS4_10MMA_TraitsINS4_25SM100_MMA_F8F6F4_2x1SM_SSEJSJ_SJ_fSF_SG_NS4_17integral_constantINS4_4UMMA5MajorELSR_0EEESS_NSP_INSQ_7ScaleInELST_0EEESU_EEEEEENS4_6LayoutINS5_IJSC_SC_SC_EEENS5_IJNSA_ILi0EEESZ_SZ_EEEEENS5_IJNS4_10UnderscoreES12_S12_EEEEENS4_18SM100_TMA_2SM_LOADENS4_14ComposedLayoutINS4_7SwizzleILi2ELi4ELi3EEENS4_18smem_ptr_flag_bitsILi8EEENSX_INS5_IJNSA_ILi8EEESH_EEENS5_IJSH_SC_EEEEEEEvNS4_8identityES15_S1F_vS1G_EENS_8epilogue10collective18CollectiveEpilogueINS1I_23Sm100TmaWarpSpecializedILi3ELi2ELi32ELb0ELb0EEEJNS5_IJSH_SG_SH_EEENS5_IJNSX_ISH_SC_EENSX_INS5_IJNSA_ILi32EEESB_EEENS5_IJSC_NSA_ILi96EEEEEEEEEEESJ_SK_SJ_SK_NS1I_6fusion15FusionCallbacksIS1M_NS1V_17LinearCombinationISJ_fSJ_fLNS_15FloatRoundStyleE2EEES1N_S1U_JEEENS4_5SM1004TMEM4LOAD26SM100_TMEM_LOAD_32dp32b32xENS4_13SM90_TMA_LOADENS16_INS17_ILi1ELi4ELi3EEES1A_NSX_INS5_IJS1B_S1P_EEENS5_IJS1P_SC_EEEEEEENS4_39AutoVectorizingCopyWithAssumedAlignmentILi128EEENS4_14SM90_TMA_STOREES2A_S2C_S2C_EEEvvEEEEvNT_6ParamsE) ;  /* 0xffffff5802147950 */ /* 0x000fea0003c3ffff */
        .weak           $__internal_1_$__cuda_sm10x_tcgen05_guardrail_trap_phase_invalid_during_alloc
        .type           $__internal_1_$__cuda_sm10x_tcgen05_guardrail_trap_phase_invalid_during_alloc,@function
        .size           $__internal_1_$__cuda_sm10x_tcgen05_guardrail_trap_phase_invalid_during_alloc,($__internal_2_$__cuda_sm10x_tcgen05_guardrail_trap_unallocated_columns_being_dealloced - $__internal_1_$__cuda_sm10x_tcgen05_guardrail_trap_phase_invalid_during_alloc)
$__internal_1_$__cuda_sm10x_tcgen05_guardrail_trap_phase_invalid_during_alloc:
[----:B------:R-:W-:Y:S05]  /*a7b0*/  BPT.TRAP 0x1 ;  /* 0x000000040000795c */ /* 0x000fea0000300000 */
[----:B------:R-:W-:-:S04]  /*a7c0*/  MOV R3, 0x0 ;  /* 0x0000000000037802 */ /* 0x000fc80000000f00 */
[----:B------:R-:W-:Y:S05]  /*a7d0*/  RET.REL.NODEC R2 `(_ZN7cutlass13device_kernelINS_4gemm6kernel13GemmUniversalIN4cute5tupleIJiiiiEEENS1_10collective13CollectiveMmaINS1_35MainloopSm100TmaUmmaWarpSpecializedILi20ELi2ELi4ENS5_IJNS4_1CILi2EEENSA_ILi1EEESC_EEEEENS5_IJNSA_ILi128EEENSA_ILi192EEENSA_ILi64EEEEEENS_12float_e4m3_tENS5_IJlSC_lEEESJ_SK_NS4_8TiledMMAINS4_8MMA_AtomIJNS4_10MMA_TraitsINS4_25SM100_MMA_F8F6F4_2x1SM_SSEJSJ_SJ_fSF_SG_NS4_17integral_constantINS4_4UMMA5MajorELSR_0EEESS_NSP_INSQ_7ScaleInELST_0EEESU_EEEEEENS4_6LayoutINS5_IJSC_SC_SC_EEENS5_IJNSA_ILi0EEESZ_SZ_EEEEENS5_IJNS4_10UnderscoreES12_S12_EEEEENS4_18SM100_TMA_2SM_LOADENS4_14ComposedLayoutINS4_7SwizzleILi2ELi4ELi3EEENS4_18smem_ptr_flag_bitsILi8EEENSX_INS5_IJNSA_ILi8EEESH_EEENS5_IJSH_SC_EEEEEEEvNS4_8identityES15_S1F_vS1G_EENS_8epilogue10collective18CollectiveEpilogueINS1I_23Sm100TmaWarpSpecializedILi3ELi2ELi32ELb0ELb0EEEJNS5_IJSH_SG_SH_EEENS5_IJNSX_ISH_SC_EENSX_INS5_IJNSA_ILi32EEESB_EEENS5_IJSC_NSA_ILi96EEEEEEEEEEESJ_SK_SJ_SK_NS1I_6fusion15FusionCallbacksIS1M_NS1V_17LinearCombinationISJ_fSJ_fLNS_15FloatRoundStyleE2EEES1N_S1U_JEEENS4_5SM1004TMEM4LOAD26SM100_TMEM_LOAD_32dp32b32xENS4_13SM90_TMA_LOADENS16_INS17_ILi1ELi4ELi3EEES1A_NSX_INS5_IJS1B_S1P_EEENS5_IJS1P_SC_EEEEEEENS4_39AutoVectorizingCopyWithAssumedAlignmentILi128EEENS4_14SM90_TMA_STOREES2A_S2C_S2C_EEEvvEEEEvNT_6ParamsE) ;  /* 0xffffff5802087950 */ /* 0x000fea0003c3ffff */
        .weak           $__internal_2_$__cuda_sm10x_tcgen05_guardrail_trap_unallocated_columns_being_dealloced
        .type           $__internal_2_$__cuda_sm10x_tcgen05_guardrail_trap_unallocated_columns_being_dealloced,@function
        .size           $__internal_2_$__cuda_sm10x_tcgen05_guardrail_trap_unallocated_columns_being_dealloced,(.L_x_231 - $__internal_2_$__cuda_sm10x_tcgen05_guardrail_trap_unallocated_columns_being_dealloced)
$__internal_2_$__cuda_sm10x_tcgen05_guardrail_trap_unallocated_columns_being_dealloced:
[----:B------:R-:W-:Y:S05]  /*a7e0*/  BPT.TRAP 0x1 ;  /* 0x000000040000795c */ /* 0x000fea0000300000 */
[----:B------:R-:W-:-:S04]  /*a7f0*/  HFMA2 R3, -RZ, RZ, 0, 0 ;  /* 0x00000000ff037431 */ /* 0x000fc800000001ff */
[----:B------:R-:W-:Y:S05]  /*a800*/  RET.REL.NODEC R2 `(_ZN7cutlass13device_kernelINS_4gemm6kernel13GemmUniversalIN4cute5tupleIJiiiiEEENS1_10collective13CollectiveMmaINS1_35MainloopSm100TmaUmmaWarpSpecializedILi20ELi2ELi4ENS5_IJNS4_1CILi2EEENSA_ILi1EEESC_EEEEENS5_IJNSA_ILi128EEENSA_ILi192EEENSA_ILi64EEEEEENS_12float_e4m3_tENS5_IJlSC_lEEESJ_SK_NS4_8TiledMMAINS4_8MMA_AtomIJNS4_10MMA_TraitsINS4_25SM100_MMA_F8F6F4_2x1SM_SSEJSJ_SJ_fSF_SG_NS4_17integral_constantINS4_4UMMA5MajorELSR_0EEESS_NSP_INSQ_7ScaleInELST_0EEESU_EEEEEENS4_6LayoutINS5_IJSC_SC_SC_EEENS5_IJNSA_ILi0EEESZ_SZ_EEEEENS5_IJNS4_10UnderscoreES12_S12_EEEEENS4_18SM100_TMA_2SM_LOADENS4_14ComposedLayoutINS4_7SwizzleILi2ELi4ELi3EEENS4_18smem_ptr_flag_bitsILi8EEENSX_INS5_IJNSA_ILi8EEESH_EEENS5_IJSH_SC_EEEEEEEvNS4_8identityES15_S1F_vS1G_EENS_8epilogue10collective18CollectiveEpilogueINS1I_23Sm100TmaWarpSpecializedILi3ELi2ELi32ELb0ELb0EEEJNS5_IJSH_SG_SH_EEENS5_IJNSX_ISH_SC_EENSX_INS5_IJNSA_ILi32EEESB_EEENS5_IJSC_NSA_ILi96EEEEEEEEEEESJ_SK_SJ_SK_NS1I_6fusion15FusionCallbacksIS1M_NS1V_17LinearCombinationISJ_fSJ_fLNS_15FloatRoundStyleE2EEES1N_S1U_JEEENS4_5SM1004TMEM4LOAD26SM100_TMEM_LOAD_32dp32b32xENS4_13SM90_TMA_LOADENS16_INS17_ILi1ELi4ELi3EEES1A_NSX_INS5_IJS1B_S1P_EEENS5_IJS1P_SC_EEEEEEENS4_39AutoVectorizingCopyWithAssumedAlignmentILi128EEENS4_14SM90_TMA_STOREES2A_S2C_S2C_EEEvvEEEEvNT_6ParamsE) ;  /* 0xffffff5402fc7950 */ /* 0x000fea0003c3ffff */
.L_x_230:
[----:B------:R-:W-:-:S00]  /*a810*/  BRA `(.L_x_230) ;  /* 0xfffffffc00fc7947 */ /* 0x000fc0000383ffff */
[----:B------:R-:W-:-:S00]  /*a820*/  NOP ;  /* 0x0000000000007918 */ /* 0x000fc00000000000 */
        /* <DEDUP_REMOVED lines=13> */
.L_x_231:


//--------------------- .nv.global.init           --------------------------
	.section	.nv.global.init,"aw",@progbits
.nv.global.init:
	.type		$str$27,@object
	.size		$str$27,($str$28 - $str$27)
$str$27:
        /*0000*/ 	.byte	0x28, 0x61, 0x64, 0x64, 0x72, 0x65, 0x73, 0x73, 0x20, 0x26, 0x20, 0x6d, 0x61, 0x73, 0x6b, 0x29
        /*0010*/ 	.byte	0x20, 0x3d, 0x3d, 0x20, 0x30, 0x00
	.type		$str$28,@object
	.size		$str$28,($str$26 - $str$28)
$str$28:
        /*0016*/ 	.byte	0x2f, 0x74, 0x6d, 0x70, 0x2f, 0x63, 0x75, 0x74, 0x6c, 0x61, 0x73, 0x73, 0x5f, 0x73, 0x77, 0x65
        /*0026*/ 	.byte	0x65, 0x70, 0x5f, 0x73, 0x72, 0x63, 0x2f, 0x69, 0x6e, 0x63, 0x6c, 0x75, 0x64, 0x65, 0x2f, 0x63
        /*0036*/ 	.byte	0x75, 0x74, 0x65, 0x2f, 0x70, 0x6f, 0x69, 0x6e, 0x74, 0x65, 0x72, 0x5f, 0x66, 0x6c, 0x61, 0x67
        /*0046*/ 	.byte	0x67, 0x65, 0x64, 0x2e, 0x68, 0x70, 0x70, 0x00
	.type		$str$26,@object
	.size		$str$26,($str$25 - $str$26)
$str$26:
        /*004e*/ 	.byte	0x2f, 0x74, 0x6d, 0x70, 0x2f, 0x63, 0x75, 0x74, 0x6c, 0x61, 0x73, 0x73, 0x5f, 0x73, 0x77, 0x65
        /*005e*/ 	.byte	0x65, 0x70, 0x5f, 0x73, 0x72, 0x63, 0x2f, 0x69, 0x6e, 0x63, 0x6c, 0x75, 0x64, 0x65, 0x2f, 0x63
        /*006e*/ 	.byte	0x75, 0x74, 0x65, 0x2f, 0x61, 0x74, 0x6f, 0x6d, 0x2f, 0x63, 0x6f, 0x70, 0x79, 0x5f, 0x74, 0x72
        /*007e*/ 	.byte	0x61, 0x69, 0x74, 0x73, 0x5f, 0x73, 0x6d, 0x31, 0x30, 0x30, 0x2e, 0x68, 0x70, 0x70, 0x00
	.type		$str$25,@object
	.size		$str$25,(__unnamed_1 - $str$25)
$str$25:
        /*008d*/ 	.byte	0x28, 0x28, 0x75, 0x69, 0x6e, 0x74, 0x33, 0x32, 0x5f, 0x74, 0x28, 0x74, 0x68, 0x72, 0x65, 0x61
        /*009d*/ 	.byte	0x64, 0x49, 0x64, 0x78, 0x2e, 0x78, 0x29, 0x20, 0x2f, 0x20, 0x33, 0x32, 0x29, 0x20, 0x25, 0x20
        /*00ad*/ 	.byte	0x34, 0x29, 0x20, 0x3d, 0x3d, 0x20, 0x28, 0x28, 0x28, 0x74, 0x6d, 0x65, 0x6d, 0x5f, 0x61, 0x64
        /*00bd*/ 	.byte	0x64, 0x72, 0x20, 0x3e, 0x3e, 0x20, 0x31, 0x36, 0x29, 0x20, 0x2f, 0x20, 0x33, 0x32, 0x29, 0x20
        /*00cd*/ 	.byte	0x25, 0x20, 0x34, 0x29, 0x00
	.type		__unnamed_1,@object
	.size		__unnamed_1,(__unnamed_2 - __unnamed_1)
__unnamed_1:
        /*00d2*/ 	.byte	0x61, 0x75, 0x74, 0x6f, 0x20, 0x63, 0x75, 0x74, 0x65, 0x3a, 0x3a, 0x61, 0x73, 0x5f, 0x70, 0x6f
        /* <DEDUP_REMOVED lines=24> */
        /*0262*/ 	.byte	0x3a, 0x3a, 0x43, 0x3c, 0x34, 0x30, 0x39, 0x36, 0x3e, 0x3e, 0x3e, 0x3e, 0x5d, 0x00
	.type		__unnamed_2,@object
	.size		__unnamed_2,(__unnamed_3 - __unnamed_2)
__unnamed_2:
        /* <DEDUP_REMOVED lines=26> */
	.type		__unnamed_3,@object
	.size		__unnamed_3,(.L_3 - __unnamed_3)
__unnamed_3:
        /* <DEDUP_REMOVED lines=40> */
        /*068e*/ 	.byte	0x74, 0x65, 0x3a, 0x3a, 0x43, 0x3c, 0x30, 0x3e, 0x3e, 0x3e, 0x3e, 0x5d, 0x00
.L_3:


//--------------------- .nv.shared._ZN7cutlass13device_kernelINS_4gemm6kernel13GemmUniversalIN4cute5tupleIJiiiiEEENS1_10collective13CollectiveMmaINS1_35MainloopSm100TmaUmmaWarpSpecializedILi20ELi2ELi4ENS5_IJNS4_1CILi2EEENSA_ILi1EEESC_EEEEENS5_IJNSA_ILi128EEENSA_ILi192EEENSA_ILi64EEEEEENS_12float_e4m3_tENS5_IJlSC_lEEESJ_SK_NS4_8TiledMMAINS4_8MMA_AtomIJNS4_10MMA_TraitsINS4_25SM100_MMA_F8F6F4_2x1SM_SSEJSJ_SJ_fSF_SG_NS4_17integral_constantINS4_4UMMA5MajorELSR_0EEESS_NSP_INSQ_7ScaleInELST_0EEESU_EEEEEENS4_6LayoutINS5_IJSC_SC_SC_EEENS5_IJNSA_ILi0EEESZ_SZ_EEEEENS5_IJNS4_10UnderscoreES12_S12_EEEEENS4_18SM100_TMA_2SM_LOADENS4_14ComposedLayoutINS4_7SwizzleILi2ELi4ELi3EEENS4_18smem_ptr_flag_bitsILi8EEENSX_INS5_IJNSA_ILi8EEESH_EEENS5_IJSH_SC_EEEEEEEvNS4_8identityES15_S1F_vS1G_EENS_8epilogue10collective18CollectiveEpilogueINS1I_23Sm100TmaWarpSpecializedILi3ELi2ELi32ELb0ELb0EEEJNS5_IJSH_SG_SH_EEENS5_IJNSX_ISH_SC_EENSX_INS5_IJNSA_ILi32EEESB_EEENS5_IJSC_NSA_ILi96EEEEEEEEEEESJ_SK_SJ_SK_NS1I_6fusion15FusionCallbacksIS1M_NS1V_17LinearCombinationISJ_fSJ_fLNS_15FloatRoundStyleE2EEES1N_S1U_JEEENS4_5SM1004TMEM4LOAD26SM100_TMEM_LOAD_32dp32b32xENS4_13SM90_TMA_LOADENS16_INS17_ILi1ELi4ELi3EEES1A_NSX_INS5_IJS1B_S1P_EEENS5_IJS1P_SC_EEEEEEENS4_39AutoVectorizingCopyWithAssumedAlignmentILi128EEENS4_14SM90_TMA_STOREES2A_S2C_S2C_EEEvvEEEEvNT_6ParamsE --------------------------
	.section	.nv.shared._ZN7cutlass13device_kernelINS_4gemm6kernel13GemmUniversalIN4cute5tupleIJiiiiEEENS1_10collective13CollectiveMmaINS1_35MainloopSm100TmaUmmaWarpSpecializedILi20ELi2ELi4ENS5_IJNS4_1CILi2EEENSA_ILi1EEESC_EEEEENS5_IJNSA_ILi128EEENSA_ILi192EEENSA_ILi64EEEEEENS_12float_e4m3_tENS5_IJlSC_lEEESJ_SK_NS4_8TiledMMAINS4_8MMA_AtomIJNS4_10MMA_TraitsINS4_25SM100_MMA_F8F6F4_2x1SM_SSEJSJ_SJ_fSF_SG_NS4_17integral_constantINS4_4UMMA5MajorELSR_0EEESS_NSP_INSQ_7ScaleInELST_0EEESU_EEEEEENS4_6LayoutINS5_IJSC_SC_SC_EEENS5_IJNSA_ILi0EEESZ_SZ_EEEEENS5_IJNS4_10UnderscoreES12_S12_EEEEENS4_18SM100_TMA_2SM_LOADENS4_14ComposedLayoutINS4_7SwizzleILi2ELi4ELi3EEENS4_18smem_ptr_flag_bitsILi8EEENSX_INS5_IJNSA_ILi8EEESH_EEENS5_IJSH_SC_EEEEEEEvNS4_8identityES15_S1F_vS1G_EENS_8epilogue10collective18CollectiveEpilogueINS1I_23Sm100TmaWarpSpecializedILi3ELi2ELi32ELb0ELb0EEEJNS5_IJSH_SG_SH_EEENS5_IJNSX_ISH_SC_EENSX_INS5_IJNSA_ILi32EEESB_EEENS5_IJSC_NSA_ILi96EEEEEEEEEEESJ_SK_SJ_SK_NS1I_6fusion15FusionCallbacksIS1M_NS1V_17LinearCombinationISJ_fSJ_fLNS_15FloatRoundStyleE2EEES1N_S1U_JEEENS4_5SM1004TMEM4LOAD26SM100_TMEM_LOAD_32dp32b32xENS4_13SM90_TMA_LOADENS16_INS17_ILi1ELi4ELi3EEES1A_NSX_INS5_IJS1B_S1P_EEENS5_IJS1P_SC_EEEEEEENS4_39AutoVectorizingCopyWithAssumedAlignmentILi128EEENS4_14SM90_TMA_STOREES2A_S2C_S2C_EEEvvEEEEvNT_6ParamsE,"aw",@nobits
	.sectionflags	@""
	.align	16
	.zero		1024


//--------------------- .nv.shared.reserved.0     --------------------------
	.section	.nv.shared.reserved.0,"aw",@nobits
	.weak		__nv_reservedSMEM_offset_0_alias
	.size		__nv_reservedSMEM_offset_0_alias, 0, 64
	.other		__nv_reservedSMEM_offset_0_alias,@"STO_CUDA_RESERVED_SHARED STV_DEFAULT"
__nv_reservedSMEM_offset_0_alias:
	.zero		0
.nv.shared.reserved.0:
	.zero		64
	.weak		__nv_reservedSMEM_tcgen05_partition
	.type		__nv_reservedSMEM_tcgen05_partition,@object
	.size		__nv_reservedSMEM_tcgen05_partition,(.L_0 - __nv_reservedSMEM_tcgen05_partition)
__nv_reservedSMEM_tcgen05_partition:
	.zero		32
.L_0:


//--------------------- .nv.global                --------------------------
	.section	.nv.global,"aw",@nobits
.nv.global:
	.type		_ZN40_INTERNAL_70e16424_4_k_cu_806b0c42_219714cute1_E,@object
	.size		_ZN40_INTERNAL_70e16424_4_k_cu_806b0c42_219714cute1_E,(_ZN40_INTERNAL_70e16424_4_k_cu_806b0c42_219714cuda3std3__45__cpo6cbeginE - _ZN40_INTERNAL_70e16424_4_k_cu_806b0c42_219714cute1_E)
_ZN40_INTERNAL_70e16424_4_k_cu_806b0c42_219714cute1_E:
	.zero		1
	.type		_ZN40_INTERNAL_70e16424_4_k_cu_806b0c42_219714cuda3std3__45__cpo6cbeginE,@object
	.size		_ZN40_INTERNAL_70e16424_4_k_cu_806b0c42_219714cuda3std3__45__cpo6cbeginE,(_ZN40_INTERNAL_70e16424_4_k_cu_806b0c42_219714cuda3std3__48in_placeE - _ZN40_INTERNAL_70e16424_4_k_cu_806b0c42_219714cuda3std3__45__cpo6cbeginE)
_ZN40_INTERNAL_70e16424_4_k_cu_806b0c42_219714cuda3std3__45__cpo6cbeginE:
	.zero		1
	.type		_ZN40_INTERNAL_70e16424_4_k_cu_806b0c42_219714cuda3std3__48in_placeE,@object
	.size		_ZN40_INTERNAL_70e16424_4_k_cu_806b0c42_219714cuda3std3__48in_placeE,(_ZN40_INTERNAL_70e16424_4_k_cu_806b0c42_219714cuda3std6ranges3__45__cpo9iter_moveE - _ZN40_INTERNAL_70e16424_4_k_cu_806b0c42_219714cuda3std3__48in_placeE)
_ZN40_INTERNAL_70e16424_4_k_cu_806b0c42_219714cuda3std3__48in_placeE:
	.zero		1
	.type		_ZN40_INTERNAL_70e16424_4_k_cu_806b0c42_219714cuda3std6ranges3__45__cpo9iter_moveE,@object
	.size		_ZN40_INTERNAL_70e16424_4_k_cu_806b0c42_219714cuda3std6ranges3__45__cpo9iter_moveE,(_ZN40_INTERNAL_70e16424_4_k_cu_806b0c42_219714cuda3std3__45__cpo5beginE - _ZN40_INTERNAL_70e16424_4_k_cu_806b0c42_219714cuda3std6ranges3__45__cpo9iter_moveE)
_ZN40_INTERNAL_70e16424_4_k_cu_806b0c42_219714cuda3std6ranges3__45__cpo9iter_moveE:
	.zero		1
	.type		_ZN40_INTERNAL_70e16424_4_k_cu_806b0c42_219714cuda3std3__45__cpo5beginE,@object
	.size		_ZN40_INTERNAL_70e16424_4_k_cu_806b0c42_219714cuda3std3__45__cpo5beginE,(_ZN40_INTERNAL_70e16424_4_k_cu_806b0c42_219714cuda3std3__442_GLOBAL__N__70e16424_4_k_cu_806b0c42_219716ignoreE - _ZN40_INTERNAL_70e16424_4_k_cu_806b0c42_219714cuda3std3__45__cpo5beginE)
_ZN40_INTERNAL_70e16424_4_k_cu_806b0c42_219714cuda3std3__45__cpo5beginE:
	.zero		1
	.type		_ZN40_INTERNAL_70e16424_4_k_cu_806b0c42_219714cuda3std3__442_GLOBAL__N__70e16424_4_k_cu_806b0c42_219716ignoreE,@object
	.size		_ZN40_INTERNAL_70e16424_4_k_cu_806b0c42_219714cuda3std3__442_GLOBAL__N__70e16424_4_k_cu_806b0c42_219716ignoreE,(_ZN40_INTERNAL_70e16424_4_k_cu_806b0c42_219714cute7productE - _ZN40_INTERNAL_70e16424_4_k_cu_806b0c42_219714cuda3std3__442_GLOBAL__N__70e16424_4_k_cu_806b0c42_219716ignoreE)
_ZN40_INTERNAL_70e16424_4_k_cu_806b0c42_219714cuda3std3__442_GLOBAL__N__70e16424_4_k_cu_806b0c42_219716ignoreE:
	.zero		1
	.type		_ZN40_INTERNAL_70e16424_4_k_cu_806b0c42_219714cute7productE,@object
	.size		_ZN40_INTERNAL_70e16424_4_k_cu_806b0c42_219714cute7productE,(_ZN40_INTERNAL_70e16424_4_k_cu_806b0c42_219714cuda3std3__45__cpo3endE - _ZN40_INTERNAL_70e16424_4_k_cu_806b0c42_219714cute7productE)
_ZN40_INTERNAL_70e16424_4_k_cu_806b0c42_219714cute7productE:
	.zero		1
	.type		_ZN40_INTERNAL_70e16424_4_k_cu_806b0c42_219714cuda3std3__45__cpo3endE,@object
	.size		_ZN40_INTERNAL_70e16424_4_k_cu_806b0c42_219714cuda3std3__45__cpo3endE,(_ZN40_INTERNAL_70e16424_4_k_cu_806b0c42_219714cuda3std3__419piecewise_constructE - _ZN40_INTERNAL_70e16424_4_k_cu_806b0c42_219714cuda3std3__45__cpo3endE)
_ZN40_INTERNAL_70e16424_4_k_cu_806b0c42_219714cuda3std3__45__cpo3endE:
	.zero		1
	.type		_ZN40_INTERNAL_70e16424_4_k_cu_806b0c42_219714cuda3std3__419piecewise_constructE,@object
	.size		_ZN40_INTERNAL_70e16424_4_k_cu_806b0c42_219714cuda3std3__419piecewise_constructE,(_ZN40_INTERNAL_70e16424_4_k_cu_806b0c42_219714cuda3std3__45__cpo4cendE - _ZN40_INTERNAL_70e16424_4_k_cu_806b0c42_219714cuda3std3__419piecewise_constructE)
_ZN40_INTERNAL_70e16424_4_k_cu_806b0c42_219714cuda3std3__419piecewise_constructE:
	.zero		1
	.type		_ZN40_INTERNAL_70e16424_4_k_cu_806b0c42_219714cuda3std3__45__cpo4cendE,@object
	.size		_ZN40_INTERNAL_70e16424_4_k_cu_806b0c42_219714cuda3std3__45__cpo4cendE,(_ZN40_INTERNAL_70e16424_4_k_cu_806b0c42_219714cuda3std6ranges3__45__cpo4swapE - _ZN40_INTERNAL_70e16424_4_k_cu_806b0c42_219714cuda3std3__45__cpo4cendE)
_ZN40_INTERNAL_70e16424_4_k_cu_806b0c42_219714cuda3std3__45__cpo4cendE:
	.zero		1
	.type		_ZN40_INTERNAL_70e16424_4_k_cu_806b0c42_219714cuda3std6ranges3__45__cpo4swapE,@object
	.size		_ZN40_INTERNAL_70e16424_4_k_cu_806b0c42_219714cuda3std6ranges3__45__cpo4swapE,(.L_11 - _ZN40_INTERNAL_70e16424_4_k_cu_806b0c42_219714cuda3std6ranges3__45__cpo4swapE)
_ZN40_INTERNAL_70e16424_4_k_cu_806b0c42_219714cuda3std6ranges3__45__cpo4swapE:
	.zero		1
.L_11:


//--------------------- .nv.constant0._ZN7cutlass13device_kernelINS_4gemm6kernel13GemmUniversalIN4cute5tupleIJiiiiEEENS1_10collective13CollectiveMmaINS1_35MainloopSm100TmaUmmaWarpSpecializedILi20ELi2ELi4ENS5_IJNS4_1CILi2EEENSA_ILi1EEESC_EEEEENS5_IJNSA_ILi128EEENSA_ILi192EEENSA_ILi64EEEEEENS_12float_e4m3_tENS5_IJlSC_lEEESJ_SK_NS4_8TiledMMAINS4_8MMA_AtomIJNS4_10MMA_TraitsINS4_25SM100_MMA_F8F6F4_2x1SM_SSEJSJ_SJ_fSF_SG_NS4_17integral_constantINS4_4UMMA5MajorELSR_0EEESS_NSP_INSQ_7ScaleInELST_0EEESU_EEEEEENS4_6LayoutINS5_IJSC_SC_SC_EEENS5_IJNSA_ILi0EEESZ_SZ_EEEEENS5_IJNS4_10UnderscoreES12_S12_EEEEENS4_18SM100_TMA_2SM_LOADENS4_14ComposedLayoutINS4_7SwizzleILi2ELi4ELi3EEENS4_18smem_ptr_flag_bitsILi8EEENSX_INS5_IJNSA_ILi8EEESH_EEENS5_IJSH_SC_EEEEEEEvNS4_8identityES15_S1F_vS1G_EENS_8epilogue10collective18CollectiveEpilogueINS1I_23Sm100TmaWarpSpecializedILi3ELi2ELi32ELb0ELb0EEEJNS5_IJSH_SG_SH_EEENS5_IJNSX_ISH_SC_EENSX_INS5_IJNSA_ILi32EEESB_EEENS5_IJSC_NSA_ILi96EEEEEEEEEEESJ_SK_SJ_SK_NS1I_6fusion15FusionCallbacksIS1M_NS1V_17LinearCombinationISJ_fSJ_fLNS_15FloatRoundStyleE2EEES1N_S1U_JEEENS4_5SM1004TMEM4LOAD26SM100_TMEM_LOAD_32dp32b32xENS4_13SM90_TMA_LOADENS16_INS17_ILi1ELi4ELi3EEES1A_NSX_INS5_IJS1B_S1P_EEENS5_IJS1P_SC_EEEEEEENS4_39AutoVectorizingCopyWithAssumedAlignmentILi128EEENS4_14SM90_TMA_STOREES2A_S2C_S2C_EEEvvEEEEvNT_6ParamsE --------------------------
	.section	.nv.constant0._ZN7cutlass13device_kernelINS_4gemm6kernel13GemmUniversalIN4cute5tupleIJiiiiEEENS1_10collective13CollectiveMmaINS1_35MainloopSm100TmaUmmaWarpSpecializedILi20ELi2ELi4ENS5_IJNS4_1CILi2EEENSA_ILi1EEESC_EEEEENS5_IJNSA_ILi128EEENSA_ILi192EEENSA_ILi64EEEEEENS_12float_e4m3_tENS5_IJlSC_lEEESJ_SK_NS4_8TiledMMAINS4_8MMA_AtomIJNS4_10MMA_TraitsINS4_25SM100_MMA_F8F6F4_2x1SM_SSEJSJ_SJ_fSF_SG_NS4_17integral_constantINS4_4UMMA5MajorELSR_0EEESS_NSP_INSQ_7ScaleInELST_0EEESU_EEEEEENS4_6LayoutINS5_IJSC_SC_SC_EEENS5_IJNSA_ILi0EEESZ_SZ_EEEEENS5_IJNS4_10UnderscoreES12_S12_EEEEENS4_18SM100_TMA_2SM_LOADENS4_14ComposedLayoutINS4_7SwizzleILi2ELi4ELi3EEENS4_18smem_ptr_flag_bitsILi8EEENSX_INS5_IJNSA_ILi8EEESH_EEENS5_IJSH_SC_EEEEEEEvNS4_8identityES15_S1F_vS1G_EENS_8epilogue10collective18CollectiveEpilogueINS1I_23Sm100TmaWarpSpecializedILi3ELi2ELi32ELb0ELb0EEEJNS5_IJSH_SG_SH_EEENS5_IJNSX_ISH_SC_EENSX_INS5_IJNSA_ILi32EEESB_EEENS5_IJSC_NSA_ILi96EEEEEEEEEEESJ_SK_SJ_SK_NS1I_6fusion15FusionCallbacksIS1M_NS1V_17LinearCombinationISJ_fSJ_fLNS_15FloatRoundStyleE2EEES1N_S1U_JEEENS4_5SM1004TMEM4LOAD26SM100_TMEM_LOAD_32dp32b32xENS4_13SM90_TMA_LOADENS16_INS17_ILi1ELi4ELi3EEES1A_NSX_INS5_IJS1B_S1P_EEENS5_IJS1P_SC_EEEEEEENS4_39AutoVectorizingCopyWithAssumedAlignmentILi128EEENS4_14SM90_TMA_STOREES2A_S2C_S2C_EEEvvEEEEvNT_6ParamsE,"a",@progbits
	.sectionflags	@""
	.align	4
.nv.constant0._ZN7cutlass13device_kernelINS_4gemm6kernel13GemmUniversalIN4cute5tupleIJiiiiEEENS1_10collective13CollectiveMmaINS1_35MainloopSm100TmaUmmaWarpSpecializedILi20ELi2ELi4ENS5_IJNS4_1CILi2EEENSA_ILi1EEESC_EEEEENS5_IJNSA_ILi128EEENSA_ILi192EEENSA_ILi64EEEEEENS_12float_e4m3_tENS5_IJlSC_lEEESJ_SK_NS4_8TiledMMAINS4_8MMA_AtomIJNS4_10MMA_TraitsINS4_25SM100_MMA_F8F6F4_2x1SM_SSEJSJ_SJ_fSF_SG_NS4_17integral_constantINS4_4UMMA5MajorELSR_0EEESS_NSP_INSQ_7ScaleInELST_0EEESU_EEEEEENS4_6LayoutINS5_IJSC_SC_SC_EEENS5_IJNSA_ILi0EEESZ_SZ_EEEEENS5_IJNS4_10UnderscoreES12_S12_EEEEENS4_18SM100_TMA_2SM_LOADENS4_14ComposedLayoutINS4_7SwizzleILi2ELi4ELi3EEENS4_18smem_ptr_flag_bitsILi8EEENSX_INS5_IJNSA_ILi8EEESH_EEENS5_IJSH_SC_EEEEEEEvNS4_8identityES15_S1F_vS1G_EENS_8epilogue10collective18CollectiveEpilogueINS1I_23Sm100TmaWarpSpecializedILi3ELi2ELi32ELb0ELb0EEEJNS5_IJSH_SG_SH_EEENS5_IJNSX_ISH_SC_EENSX_INS5_IJNSA_ILi32EEESB_EEENS5_IJSC_NSA_ILi96EEEEEEEEEEESJ_SK_SJ_SK_NS1I_6fusion15FusionCallbacksIS1M_NS1V_17LinearCombinationISJ_fSJ_fLNS_15FloatRoundStyleE2EEES1N_S1U_JEEENS4_5SM1004TMEM4LOAD26SM100_TMEM_LOAD_32dp32b32xENS4_13SM90_TMA_LOADENS16_INS17_ILi1ELi4ELi3EEES1A_NSX_INS5_IJS1B_S1P_EEENS5_IJS1P_SC_EEEEEEENS4_39AutoVectorizingCopyWithAssumedAlignmentILi128EEENS4_14SM90_TMA_STOREES2A_S2C_S2C_EEEvvEEEEvNT_6ParamsE:
	.zero		2944


//--------------------- SYMBOLS --------------------------

	.type		.nv.reservedSmem.offset0,@object
	.size		.nv.reservedSmem.offset0,0x4
	.type		.nv.reservedSmem.cap,@object
	.size		.nv.reservedSmem.cap,0x4
	.type		__assertfail,@function
